def matmul_kernel(
    a_ptr,
    b_ptr,
    c_ptr,
    M,
    N,
    K,
    stride_am,
    stride_ak,
    stride_bk,
    stride_bn,
    stride_cm,
    stride_cn,
    BLOCK_M: tl.constexpr,
    BLOCK_N: tl.constexpr,
    BLOCK_K: tl.constexpr,
    GROUP_M: tl.constexpr,
):
    pid = tl.program_id(axis=0)
    num_pid_m = tl.cdiv(M, BLOCK_M)
    num_pid_n = tl.cdiv(N, BLOCK_N)
    num_pid_in_group = GROUP_M * num_pid_n
    group_id = pid // num_pid_in_group
    first_pid_m = group_id * GROUP_M
    group_size_m = min(num_pid_m - first_pid_m, GROUP_M)
    pid_m = first_pid_m + ((pid % num_pid_in_group) % group_size_m)
    pid_n = (pid % num_pid_in_group) // group_size_m

    offs_am = (pid_m * BLOCK_M + tl.arange(0, BLOCK_M)) % M
    offs_bn = (pid_n * BLOCK_N + tl.arange(0, BLOCK_N)) % N
    offs_k = tl.arange(0, BLOCK_K)
    a_ptrs = a_ptr + offs_am[:, None] * stride_am + offs_k[None, :] * stride_ak
    b_ptrs = b_ptr + offs_k[:, None] * stride_bk + offs_bn[None, :] * stride_bn

    acc = tl.zeros((BLOCK_M, BLOCK_N), dtype=tl.float32)
    for kk in range(0, tl.cdiv(K, BLOCK_K)):
        a = tl.load(a_ptrs, mask=offs_k[None, :] < K - kk * BLOCK_K, other=0.0)
        b = tl.load(b_ptrs, mask=offs_k[:, None] < K - kk * BLOCK_K, other=0.0)
        acc = tl.dot(a, b, acc)
        a_ptrs += BLOCK_K * stride_ak
        b_ptrs += BLOCK_K * stride_bk

    c = acc.to(c_ptr.dtype.element_ty)
    offs_cm = pid_m * BLOCK_M + tl.arange(0, BLOCK_M)
    offs_cn = pid_n * BLOCK_N + tl.arange(0, BLOCK_N)
    c_ptrs = c_ptr + offs_cm[:, None] * stride_cm + offs_cn[None, :] * stride_cn
    mask = (offs_cm[:, None] < M) & (offs_cn[None, :] < N)
    tl.store(c_ptrs, c, mask=mask)

# config = {"BLOCK_K": 64, "BLOCK_M": 64, "BLOCK_N": 256, "GROUP_M": 8, "arch": "sm_90", "dtype": "fp8e5m2", "num_ctas": 1, "num_stages": 3, "num_warps": 16}
# arch = sm_90


// ===== COMPILED SASS (sm_90a) =====

	.target	sm_90a

	.elftype	@"ET_EXEC"


//--------------------- .note.nv.tkinfo           --------------------------
	.section	.note.nv.tkinfo,"",@"SHT_NOTE"
	.sectionflags	@"SHF_NOTE_NV_TKINFO"
	.tkinfo
        /*0018*/ 	.word	0x00000002
        /*0030*/ 	.string	""
        /*0030*/ 	.string	"ptxas"
        /*0030*/ 	.string	"Cuda compilation tools, release 13.0, V13.0.88"
        /*0030*/ 	.string	"Build cuda_13.0.r13.0/compiler.36424714_0"
        /*0030*/ 	.string	"-v  -suppress-debug-info  -lineinfo  -arch sm_90a "



//--------------------- .note.nv.cuinfo           --------------------------
	.section	.note.nv.cuinfo,"",@"SHT_NOTE"
	.sectionflags	@"SHF_NOTE_NV_CUINFO"
        /*0018*/ 	.short	0x0002
        /*001a*/ 	.short	0x005a
        /*001c*/ 	.short	0x0082
	.zero		2


//--------------------- .nv.info                  --------------------------
	.section	.nv.info,"",@"SHT_CUDA_INFO"
	.align	4


	//----- nvinfo : EIATTR_REGCOUNT
	.align		4
        /*0000*/ 	.byte	0x04, 0x2f
        /*0002*/ 	.short	(.L_1 - .L_0)
	.align		4
.L_0:
        /*0004*/ 	.word	index@(matmul_kernel)
        /*0008*/ 	.word	0x00000080


	//----- nvinfo : EIATTR_FRAME_SIZE
	.align		4
.L_1:
        /*000c*/ 	.byte	0x04, 0x11
        /*000e*/ 	.short	(.L_3 - .L_2)
	.align		4
.L_2:
        /*0010*/ 	.word	index@(matmul_kernel)
        /*0014*/ 	.word	0x000000f0


	//----- nvinfo : EIATTR_MIN_STACK_SIZE
	.align		4
.L_3:
        /*0018*/ 	.byte	0x04, 0x12
        /*001a*/ 	.short	(.L_5 - .L_4)
	.align		4
.L_4:
        /*001c*/ 	.word	index@(matmul_kernel)
        /*0020*/ 	.word	0x000000f0
.L_5:


//--------------------- .nv.compat                --------------------------
	.section	.nv.compat,"",@"SHT_CUDA_COMPAT_INFO"
	.align	4
        /*0000*/ 	.byte	0x02, 0x09, 0x01, 0x00, 0x02, 0x02, 0x04, 0x00, 0x02, 0x05, 0x05, 0x00, 0x03, 0x07, 0x01, 0x01
        /*0010*/ 	.byte	0x02, 0x03, 0x00, 0x00, 0x02, 0x06, 0x01, 0x00, 0x04, 0x0b, 0x08, 0x00, 0x00, 0x00, 0x00, 0x00
        /*0020*/ 	.byte	0x00, 0x00, 0x00, 0x00


//--------------------- .nv.info.matmul_kernel    --------------------------
	.section	.nv.info.matmul_kernel,"",@"SHT_CUDA_INFO"
	.sectionflags	@""
	.align	4


	//----- nvinfo : EIATTR_CUDA_API_VERSION
	.align		4
        /*0000*/ 	.byte	0x04, 0x37
        /*0002*/ 	.short	(.L_7 - .L_6)
.L_6:
        /*0004*/ 	.word	0x00000082


	//----- nvinfo : EIATTR_KPARAM_INFO
	.align		4
.L_7:
        /*0008*/ 	.byte	0x04, 0x17
        /*000a*/ 	.short	(.L_9 - .L_8)
.L_8:
        /*000c*/ 	.word	0x00000000
        /*0010*/ 	.short	0x000d
        /*0012*/ 	.short	0x0048
        /*0014*/ 	.byte	0x00, 0xf4, 0x21, 0x00


	//----- nvinfo : EIATTR_KPARAM_INFO
	.align		4
.L_9:
        /*0018*/ 	.byte	0x04, 0x17
        /*001a*/ 	.short	(.L_11 - .L_10)
.L_10:
        /*001c*/ 	.word	0x00000000
        /*0020*/ 	.short	0x000c
        /*0022*/ 	.short	0x0040
        /*0024*/ 	.byte	0x00, 0xf4, 0x21, 0x00


	//----- nvinfo : EIATTR_KPARAM_INFO
	.align		4
.L_11:
        /*0028*/ 	.byte	0x04, 0x17
        /*002a*/ 	.short	(.L_13 - .L_12)
.L_12:
        /*002c*/ 	.word	0x00000000
        /*0030*/ 	.short	0x000b
        /*0032*/ 	.short	0x0038
        /*0034*/ 	.byte	0x00, 0xf0, 0x11, 0x00


	//----- nvinfo : EIATTR_KPARAM_INFO
	.align		4
.L_13:
        /*0038*/ 	.byte	0x04, 0x17
        /*003a*/ 	.short	(.L_15 - .L_14)
.L_14:
        /*003c*/ 	.word	0x00000000
        /*0040*/ 	.short	0x000a
        /*0042*/ 	.short	0x0034
        /*0044*/ 	.byte	0x00, 0xf0, 0x11, 0x00


	//----- nvinfo : EIATTR_KPARAM_INFO
	.align		4
.L_15:
        /*0048*/ 	.byte	0x04, 0x17
        /*004a*/ 	.short	(.L_17 - .L_16)
.L_16:
        /*004c*/ 	.word	0x00000000
        /*0050*/ 	.short	0x0009
        /*0052*/ 	.short	0x0030
        /*0054*/ 	.byte	0x00, 0xf0, 0x11, 0x00


	//----- nvinfo : EIATTR_KPARAM_INFO
	.align		4
.L_17:
        /*0058*/ 	.byte	0x04, 0x17
        /*005a*/ 	.short	(.L_19 - .L_18)
.L_18:
        /*005c*/ 	.word	0x00000000
        /*0060*/ 	.short	0x0008
        /*0062*/ 	.short	0x002c
        /*0064*/ 	.byte	0x00, 0xf0, 0x11, 0x00


	//----- nvinfo : EIATTR_KPARAM_INFO
	.align		4
.L_19:
        /*0068*/ 	.byte	0x04, 0x17
        /*006a*/ 	.short	(.L_21 - .L_20)
.L_20:
        /*006c*/ 	.word	0x00000000
        /*0070*/ 	.short	0x0007
        /*0072*/ 	.short	0x0028
        /*0074*/ 	.byte	0x00, 0xf0, 0x11, 0x00


	//----- nvinfo : EIATTR_KPARAM_INFO
	.align		4
.L_21:
        /*0078*/ 	.byte	0x04, 0x17
        /*007a*/ 	.short	(.L_23 - .L_22)
.L_22:
        /*007c*/ 	.word	0x00000000
        /*0080*/ 	.short	0x0006
        /*0082*/ 	.short	0x0024
        /*0084*/ 	.byte	0x00, 0xf0, 0x11, 0x00


	//----- nvinfo : EIATTR_KPARAM_INFO
	.align		4
.L_23:
        /*0088*/ 	.byte	0x04, 0x17
        /*008a*/ 	.short	(.L_25 - .L_24)
.L_24:
        /*008c*/ 	.word	0x00000000
        /*0090*/ 	.short	0x0005
        /*0092*/ 	.short	0x0020
        /*0094*/ 	.byte	0x00, 0xf0, 0x11, 0x00


	//----- nvinfo : EIATTR_KPARAM_INFO
	.align		4
.L_25:
        /*0098*/ 	.byte	0x04, 0x17
        /*009a*/ 	.short	(.L_27 - .L_26)
.L_26:
        /*009c*/ 	.word	0x00000000
        /*00a0*/ 	.short	0x0004
        /*00a2*/ 	.short	0x001c
        /*00a4*/ 	.byte	0x00, 0xf0, 0x11, 0x00


	//----- nvinfo : EIATTR_KPARAM_INFO
	.align		4
.L_27:
        /*00a8*/ 	.byte	0x04, 0x17
        /*00aa*/ 	.short	(.L_29 - .L_28)
.L_28:
        /*00ac*/ 	.word	0x00000000
        /*00b0*/ 	.short	0x0003
        /*00b2*/ 	.short	0x0018
        /*00b4*/ 	.byte	0x00, 0xf0, 0x11, 0x00


	//----- nvinfo : EIATTR_KPARAM_INFO
	.align		4
.L_29:
        /*00b8*/ 	.byte	0x04, 0x17
        /*00ba*/ 	.short	(.L_31 - .L_30)
.L_30:
        /*00bc*/ 	.word	0x00000000
        /*00c0*/ 	.short	0x0002
        /*00c2*/ 	.short	0x0010
        /*00c4*/ 	.byte	0x00, 0xf4, 0x21, 0x00


	//----- nvinfo : EIATTR_KPARAM_INFO
	.align		4
.L_31:
        /*00c8*/ 	.byte	0x04, 0x17
        /*00ca*/ 	.short	(.L_33 - .L_32)
.L_32:
        /*00cc*/ 	.word	0x00000000
        /*00d0*/ 	.short	0x0001
        /*00d2*/ 	.short	0x0008
        /*00d4*/ 	.byte	0x00, 0xf4, 0x21, 0x00


	//----- nvinfo : EIATTR_KPARAM_INFO
	.align		4
.L_33:
        /*00d8*/ 	.byte	0x04, 0x17
        /*00da*/ 	.short	(.L_35 - .L_34)
.L_34:
        /*00dc*/ 	.word	0x00000000
        /*00e0*/ 	.short	0x0000
        /*00e2*/ 	.short	0x0000
        /*00e4*/ 	.byte	0x00, 0xf4, 0x21, 0x00


	//----- nvinfo : EIATTR_SPARSE_MMA_MASK
	.align		4
.L_35:
        /*00e8*/ 	.byte	0x03, 0x50
        /*00ea*/ 	.short	0x0000


	//----- nvinfo : EIATTR_MAXREG_COUNT
	.align		4
        /*00ec*/ 	.byte	0x03, 0x1b
        /*00ee*/ 	.short	0x0080


	//----- nvinfo : EIATTR_NUM_BARRIERS
	.align		4
        /*00f0*/ 	.byte	0x02, 0x4c
        /*00f2*/ 	.byte	0x01
	.zero		1


	//----- nvinfo : EIATTR_ANNOTATIONS
	.align		4
        /*00f4*/ 	.byte	0x04, 0x55
        /*00f6*/ 	.short	(.L_37 - .L_36)


	//   ....[0]....
.L_36:
        /*00f8*/ 	.word	0x00000001
        /*00fc*/ 	.byte	0x00, 0x06, 0x00, 0x00, 0x01, 0x00, 0x00, 0x00, 0x40, 0x06, 0x00, 0x00, 0x01, 0x00, 0x00, 0x00
        /* <DEDUP_REMOVED lines=72> */
        /*058c*/ 	.byte	0x50, 0x5c, 0x00, 0x00, 0x01, 0x00, 0x00, 0x00, 0x60, 0x5c, 0x00, 0x00


	//----- nvinfo : EIATTR_MERCURY_ISA_VERSION
	.align		4
.L_37:
        /*0598*/ 	.byte	0x03, 0x5f
        /*059a*/ 	.short	0x0101


	//----- nvinfo : EIATTR_EXIT_INSTR_OFFSETS
	.align		4
        /*059c*/ 	.byte	0x04, 0x1c
        /*059e*/ 	.short	(.L_39 - .L_38)


	//   ....[0]....
.L_38:
        /*05a0*/ 	.word	0x00005fd0


	//   ....[1]....
        /*05a4*/ 	.word	0x00005ff0


	//----- nvinfo : EIATTR_REQNTID
	.align		4
.L_39:
        /*05a8*/ 	.byte	0x04, 0x10
        /*05aa*/ 	.short	(.L_41 - .L_40)
.L_40:
        /*05ac*/ 	.word	0x00000200
        /*05b0*/ 	.word	0x00000001
        /*05b4*/ 	.word	0x00000001


	//----- nvinfo : EIATTR_CBANK_PARAM_SIZE
	.align		4
.L_41:
        /*05b8*/ 	.byte	0x03, 0x19
        /*05ba*/ 	.short	0x0050


	//----- nvinfo : EIATTR_PARAM_CBANK
	.align		4
        /*05bc*/ 	.byte	0x04, 0x0a
        /*05be*/ 	.short	(.L_43 - .L_42)
	.align		4
.L_42:
        /*05c0*/ 	.word	index@(.nv.constant0.matmul_kernel)
        /*05c4*/ 	.short	0x0210
        /*05c6*/ 	.short	0x0050


	//----- nvinfo : EIATTR_SW_WAR
	.align		4
.L_43:
        /*05c8*/ 	.byte	0x04, 0x36
        /*05ca*/ 	.short	(.L_45 - .L_44)
.L_44:
        /*05cc*/ 	.word	0x00000008
.L_45:


//--------------------- .nv.callgraph             --------------------------
	.section	.nv.callgraph,"",@"SHT_CUDA_CALLGRAPH"
	.align	4
	.sectionentsize	8
	.align		4
        /*0000*/ 	.word	0x00000000
	.align		4
        /*0004*/ 	.word	0xffffffff
	.align		4
        /*0008*/ 	.word	0x00000000
	.align		4
        /*000c*/ 	.word	0xfffffffe
	.align		4
        /*0010*/ 	.word	0x00000000
	.align		4
        /*0014*/ 	.word	0xfffffffd
	.align		4
        /*0018*/ 	.word	0x00000000
	.align		4
        /*001c*/ 	.word	0xfffffffc


//--------------------- .text.matmul_kernel       --------------------------
	.section	.text.matmul_kernel,"ax",@progbits
	.align	128
        .global         matmul_kernel
        .type           matmul_kernel,@function
        .size           matmul_kernel,(.L_x_4 - matmul_kernel)
        .other          matmul_kernel,@"STO_CUDA_ENTRY STV_DEFAULT"
matmul_kernel:
.text.matmul_kernel:
[----:B------:R-:W0:Y:S08]  /*0000*/  LDC R1, c[0x0][0x28] ;  /* 0x00000a00ff017b82 */ /* 0x000e300000000800 */
[----:B------:R-:W1:Y:S01]  /*0010*/  LDC.64 R28, c[0x0][0x228] ;  /* 0x00008a00ff1c7b82 */ /* 0x000e620000000a00 */
[----:B------:R-:W2:Y:S01]  /*0020*/  S2R R5, SR_CTAID.X ;  /* 0x0000000000057919 */ /* 0x000ea20000002500 */
[----:B0-----:R-:W-:Y:S01]  /*0030*/  VIADD R1, R1, 0xffffff10 ;  /* 0xffffff1001017836 */ /* 0x001fe20000000000 */
[----:B------:R-:W-:Y:S01]  /*0040*/  UMOV UR4, 0x400 ;  /* 0x0000040000047882 */ /* 0x000fe20000000000 */
[----:B------:R-:W-:Y:S01]  /*0050*/  ULDC.64 UR16, c[0x0][0x208] ;  /* 0x0000820000107ab9 */ /* 0x000fe20000000a00 */
[----:B------:R-:W0:Y:S01]  /*0060*/  S2R R74, SR_TID.X ;  /* 0x00000000004a7919 */ /* 0x000e220000002100 */
[----:B------:R-:W-:-:S02]  /*0070*/  ULDC UR13, c[0x0][0x230] ;  /* 0x00008c00000d7ab9 */ /* 0x000fc40000000800 */
[----:B------:R-:W3:Y:S01]  /*0080*/  S2UR UR12, SR_CgaCtaId ;  /* 0x00000000000c79c3 */ /* 0x000ee20000008800 */
[----:B-1----:R-:W-:-:S05]  /*0090*/  VIADD R0, R29, 0xff ;  /* 0x000000ff1d007836 */ /* 0x002fca0000000000 */
[----:B------:R-:W-:Y:S01]  /*00a0*/  SHF.R.S32.HI R3, RZ, 0x1f, R0 ;  /* 0x0000001fff037819 */ /* 0x000fe20000011400 */
[----:B---3--:R-:W-:-:S03]  /*00b0*/  ULEA UR12, UR12, UR4, 0x18 ;  /* 0x000000040c0c7291 */ /* 0x008fc6000f8ec03f */
[----:B------:R-:W-:Y:S02]  /*00c0*/  LEA.HI R3, R3, R0, RZ, 0x8 ;  /* 0x0000000003037211 */ /* 0x000fe400078f40ff */
[----:B--2---:R-:W-:Y:S02]  /*00d0*/  IABS R8, R5 ;  /* 0x0000000500087213 */ /* 0x004fe40000000000 */
[----:B------:R-:W-:Y:S02]  /*00e0*/  SHF.R.S32.HI R3, RZ, 0x8, R3 ;  /* 0x00000008ff037819 */ /* 0x000fe40000011403 */
[----:B0-----:R-:W-:Y:S02]  /*00f0*/  SHF.R.U32.HI R43, RZ, 0x6, R74 ;  /* 0x00000006ff2b7819 */ /* 0x001fe4000001164a */
[----:B------:R-:W-:Y:S01]  /*0100*/  LEA.HI R52, R74, 0x8, RZ, 0x1a ;  /* 0x000000084a347811 */ /* 0x000fe200078fd0ff */
[----:B------:R-:W-:Y:S01]  /*0110*/  IMAD.SHL.U32 R4, R3, 0x8, RZ ;  /* 0x0000000803047824 */ /* 0x000fe200078e00ff */
[----:B------:R-:W-:-:S02]  /*0120*/  SGXT.U32 R43, R43, 0x3 ;  /* 0x000000032b2b781a */ /* 0x000fc40000000000 */
[C---:B------:R-:W-:Y:S02]  /*0130*/  LEA.HI R50, R74.reuse, 0x18, RZ, 0x1a ;  /* 0x000000184a327811 */ /* 0x040fe400078fd0ff */
[-C--:B------:R-:W-:Y:S02]  /*0140*/  IABS R7, R4.reuse ;  /* 0x0000000400077213 */ /* 0x080fe40000000000 */
[----:B------:R-:W-:Y:S02]  /*0150*/  IABS R10, R4 ;  /* 0x00000004000a7213 */ /* 0x000fe40000000000 */
[----:B------:R-:W0:Y:S01]  /*0160*/  I2F.RP R0, R7 ;  /* 0x0000000700007306 */ /* 0x000e220000209400 */
[C---:B------:R-:W-:Y:S02]  /*0170*/  LEA.HI R49, R74.reuse, 0x28, RZ, 0x1a ;  /* 0x000000284a317811 */ /* 0x040fe400078fd0ff */
[----:B------:R-:W-:Y:S02]  /*0180*/  LEA.HI R48, R74, 0x38, RZ, 0x1a ;  /* 0x000000384a307811 */ /* 0x000fe400078fd0ff */
[----:B------:R-:W-:-:S02]  /*0190*/  LOP3.LUT R46, R43, 0x10, RZ, 0xfc, !PT ;  /* 0x000000102b2e7812 */ /* 0x000fc400078efcff */
[C---:B------:R-:W-:Y:S02]  /*01a0*/  LOP3.LUT R45, R43.reuse, 0x20, RZ, 0xfc, !PT ;  /* 0x000000202b2d7812 */ /* 0x040fe400078efcff */
[----:B------:R-:W-:Y:S01]  /*01b0*/  LOP3.LUT R44, R43, 0x30, RZ, 0xfc, !PT ;  /* 0x000000302b2c7812 */ /* 0x000fe200078efcff */
[----:B0-----:R-:W0:Y:S02]  /*01c0*/  MUFU.RCP R0, R0 ;  /* 0x0000000000007308 */ /* 0x001e240000001000 */
[----:B0-----:R-:W-:Y:S02]  /*01d0*/  VIADD R2, R0, 0xffffffe ;  /* 0x0ffffffe00027836 */ /* 0x001fe40000000000 */
[----:B------:R-:W-:-:S04]  /*01e0*/  IMAD.MOV R0, RZ, RZ, -R10 ;  /* 0x000000ffff007224 */ /* 0x000fc800078e0a0a */
[----:B------:R0:W1:Y:S02]  /*01f0*/  F2I.FTZ.U32.TRUNC.NTZ R3, R2 ;  /* 0x0000000200037305 */ /* 0x000064000021f000 */
[----:B0-----:R-:W-:Y:S02]  /*0200*/  IMAD.MOV.U32 R2, RZ, RZ, RZ ;  /* 0x000000ffff027224 */ /* 0x001fe400078e00ff */
[----:B-1----:R-:W-:-:S04]  /*0210*/  IMAD.MOV R6, RZ, RZ, -R3 ;  /* 0x000000ffff067224 */ /* 0x002fc800078e0a03 */
[----:B------:R-:W-:Y:S02]  /*0220*/  IMAD R9, R6, R7, RZ ;  /* 0x0000000706097224 */ /* 0x000fe400078e02ff */
[----:B------:R-:W-:Y:S02]  /*0230*/  IMAD.MOV.U32 R6, RZ, RZ, R8 ;  /* 0x000000ffff067224 */ /* 0x000fe400078e0008 */
[----:B------:R-:W-:-:S06]  /*0240*/  IMAD.HI.U32 R3, R3, R9, R2 ;  /* 0x0000000903037227 */ /* 0x000fcc00078e0002 */
[----:B------:R-:W-:-:S04]  /*0250*/  IMAD.HI.U32 R3, R3, R6, RZ ;  /* 0x0000000603037227 */ /* 0x000fc800078e00ff */
[----:B------:R-:W-:-:S05]  /*0260*/  IMAD R0, R3, R0, R6 ;  /* 0x0000000003007224 */ /* 0x000fca00078e0206 */
[----:B------:R-:W-:-:S13]  /*0270*/  ISETP.GT.U32.AND P1, PT, R7, R0, PT ;  /* 0x000000000700720c */ /* 0x000fda0003f24070 */
[----:B------:R-:W-:Y:S02]  /*0280*/  @!P1 IMAD.IADD R0, R0, 0x1, -R7 ;  /* 0x0000000100009824 */ /* 0x000fe400078e0a07 */
[----:B------:R-:W-:Y:S01]  /*0290*/  @!P1 VIADD R3, R3, 0x1 ;  /* 0x0000000103039836 */ /* 0x000fe20000000000 */
[----:B------:R-:W-:Y:S02]  /*02a0*/  ISETP.NE.AND P1, PT, R4, RZ, PT ;  /* 0x000000ff0400720c */ /* 0x000fe40003f25270 */
[----:B------:R-:W-:Y:S02]  /*02b0*/  ISETP.GE.U32.AND P0, PT, R0, R7, PT ;  /* 0x000000070000720c */ /* 0x000fe40003f06070 */
[----:B------:R-:W-:-:S04]  /*02c0*/  LOP3.LUT R0, R5, R4, RZ, 0x3c, !PT ;  /* 0x0000000405007212 */ /* 0x000fc800078e3cff */
[----:B------:R-:W-:Y:S01]  /*02d0*/  ISETP.GE.AND P2, PT, R0, RZ, PT ;  /* 0x000000ff0000720c */ /* 0x000fe20003f46270 */
[----:B------:R-:W-:-:S06]  /*02e0*/  VIADD R0, R28, 0x3f ;  /* 0x0000003f1c007836 */ /* 0x000fcc0000000000 */
[----:B------:R-:W-:-:S04]  /*02f0*/  @P0 VIADD R3, R3, 0x1 ;  /* 0x0000000103030836 */ /* 0x000fc80000000000 */
[----:B------:R-:W-:Y:S01]  /*0300*/  IMAD.MOV.U32 R2, RZ, RZ, R3 ;  /* 0x000000ffff027224 */ /* 0x000fe200078e0003 */
[----:B------:R-:W-:-:S03]  /*0310*/  SHF.R.S32.HI R3, RZ, 0x1f, R0 ;  /* 0x0000001fff037819 */ /* 0x000fc60000011400 */
[----:B------:R-:W-:Y:S01]  /*0320*/  @!P2 IMAD.MOV R2, RZ, RZ, -R2 ;  /* 0x000000ffff02a224 */ /* 0x000fe200078e0a02 */
[----:B------:R-:W-:Y:S02]  /*0330*/  @!P1 LOP3.LUT R2, RZ, R4, RZ, 0x33, !PT ;  /* 0x00000004ff029212 */ /* 0x000fe400078e33ff */
[----:B------:R-:W-:-:S03]  /*0340*/  LEA.HI R3, R3, R0, RZ, 0x6 ;  /* 0x0000000003037211 */ /* 0x000fc600078f30ff */
[----:B------:R-:W-:Y:S02]  /*0350*/  IMAD.SHL.U32 R6, R2, 0x8, RZ ;  /* 0x0000000802067824 */ /* 0x000fe400078e00ff */
[----:B------:R-:W-:-:S03]  /*0360*/  IMAD.MOV R2, RZ, RZ, -R2 ;  /* 0x000000ffff027224 */ /* 0x000fc600078e0a02 */
[----:B------:R-:W-:Y:S01]  /*0370*/  LEA.HI.SX32 R3, R3, -R6, 0x1a ;  /* 0x8000000603037211 */ /* 0x000fe200078fd2ff */
[----:B------:R-:W-:-:S03]  /*0380*/  IMAD R4, R4, R2, R5 ;  /* 0x0000000204047224 */ /* 0x000fc600078e0205 */
[----:B------:R-:W-:Y:S02]  /*0390*/  VIMNMX R11, R3, 0x8, PT ;  /* 0x00000008030b7848 */ /* 0x000fe40003fe0100 */
[----:B------:R-:W-:Y:S02]  /*03a0*/  IABS R9, R4 ;  /* 0x0000000400097213 */ /* 0x000fe40000000000 */
[----:B------:R-:W-:-:S04]  /*03b0*/  IABS R7, R11 ;  /* 0x0000000b00077213 */ /* 0x000fc80000000000 */
[----:B------:R-:W0:Y:S08]  /*03c0*/  I2F.RP R0, R7 ;  /* 0x0000000700007306 */ /* 0x000e300000209400 */
[----:B0-----:R-:W0:Y:S02]  /*03d0*/  MUFU.RCP R0, R0 ;  /* 0x0000000000007308 */ /* 0x001e240000001000 */
[----:B0-----:R-:W-:-:S06]  /*03e0*/  VIADD R3, R0, 0xffffffe ;  /* 0x0ffffffe00037836 */ /* 0x001fcc0000000000 */
[----:B------:R-:W0:Y:S02]  /*03f0*/  F2I.FTZ.U32.TRUNC.NTZ R3, R3 ;  /* 0x0000000300037305 */ /* 0x000e24000021f000 */
[----:B0-----:R-:W-:-:S04]  /*0400*/  IMAD.MOV R8, RZ, RZ, -R3 ;  /* 0x000000ffff087224 */ /* 0x001fc800078e0a03 */
[----:B------:R-:W-:Y:S01]  /*0410*/  IMAD.MOV.U32 R2, RZ, RZ, R8 ;  /* 0x000000ffff027224 */ /* 0x000fe200078e0008 */
[----:B------:R-:W-:-:S03]  /*0420*/  IABS R8, R11 ;  /* 0x0000000b00087213 */ /* 0x000fc60000000000 */
[----:B------:R-:W-:Y:S02]  /*0430*/  IMAD R5, R2, R7, RZ ;  /* 0x0000000702057224 */ /* 0x000fe400078e02ff */
[----:B------:R-:W-:Y:S02]  /*0440*/  IMAD.MOV.U32 R2, RZ, RZ, RZ ;  /* 0x000000ffff027224 */ /* 0x000fe400078e00ff */
[----:B------:R-:W-:Y:S02]  /*0450*/  IMAD.MOV R0, RZ, RZ, -R8 ;  /* 0x000000ffff007224 */ /* 0x000fe400078e0a08 */
[----:B------:R-:W-:Y:S02]  /*0460*/  IMAD.HI.U32 R2, R3, R5, R2 ;  /* 0x0000000503027227 */ /* 0x000fe400078e0002 */
[----:B------:R-:W0:Y:S04]  /*0470*/  LDC R3, c[0x0][0x230] ;  /* 0x00008c00ff037b82 */ /* 0x000e280000000800 */
[----:B------:R-:W-:-:S04]  /*0480*/  IMAD.HI.U32 R2, R2, R9, RZ ;  /* 0x0000000902027227 */ /* 0x000fc800078e00ff */
[----:B------:R-:W-:-:S05]  /*0490*/  IMAD R0, R2, R0, R9 ;  /* 0x0000000002007224 */ /* 0x000fca00078e0209 */
[----:B------:R-:W-:Y:S01]  /*04a0*/  ISETP.GT.U32.AND P1, PT, R7, R0, PT ;  /* 0x000000000700720c */ /* 0x000fe20003f24070 */
[----:B0-----:R-:W-:-:S12]  /*04b0*/  VIADD R3, R3, 0x3f ;  /* 0x0000003f03037836 */ /* 0x001fd80000000000 */
[----:B------:R-:W-:Y:S02]  /*04c0*/  @!P1 IMAD.IADD R0, R0, 0x1, -R7 ;  /* 0x0000000100009824 */ /* 0x000fe400078e0a07 */
[----:B------:R-:W-:Y:S01]  /*04d0*/  @!P1 VIADD R2, R2, 0x1 ;  /* 0x0000000102029836 */ /* 0x000fe20000000000 */
[----:B------:R-:W-:Y:S02]  /*04e0*/  ISETP.NE.AND P1, PT, R11, RZ, PT ;  /* 0x000000ff0b00720c */ /* 0x000fe40003f25270 */
[----:B------:R-:W-:Y:S02]  /*04f0*/  ISETP.GE.U32.AND P0, PT, R0, R7, PT ;  /* 0x000000070000720c */ /* 0x000fe40003f06070 */
[----:B------:R-:W-:-:S04]  /*0500*/  LOP3.LUT R0, R4, R11, RZ, 0x3c, !PT ;  /* 0x0000000b04007212 */ /* 0x000fc800078e3cff */
[----:B------:R-:W-:-:S07]  /*0510*/  ISETP.GE.AND P2, PT, R0, RZ, PT ;  /* 0x000000ff0000720c */ /* 0x000fce0003f46270 */
[----:B------:R-:W-:Y:S01]  /*0520*/  @P0 VIADD R2, R2, 0x1 ;  /* 0x0000000102020836 */ /* 0x000fe20000000000 */
[----:B------:R-:W-:-:S03]  /*0530*/  ISETP.GT.AND P0, PT, R3, 0x3f, PT ;  /* 0x0000003f0300780c */ /* 0x000fc60003f04270 */
[----:B------:R-:W-:-:S04]  /*0540*/  IMAD.MOV.U32 R0, RZ, RZ, R2 ;  /* 0x000000ffff007224 */ /* 0x000fc800078e0002 */
[----:B------:R-:W-:Y:S01]  /*0550*/  @!P2 IMAD.MOV R0, RZ, RZ, -R0 ;  /* 0x000000ffff00a224 */ /* 0x000fe200078e0a00 */
[----:B------:R-:W-:-:S05]  /*0560*/  @!P1 LOP3.LUT R0, RZ, R11, RZ, 0x33, !PT ;  /* 0x0000000bff009212 */ /* 0x000fca00078e33ff */
[----:B------:R-:W-:Y:S02]  /*0570*/  IMAD.MOV R2, RZ, RZ, -R0 ;  /* 0x000000ffff027224 */ /* 0x000fe400078e0a00 */
[----:B------:R-:W-:Y:S02]  /*0580*/  IMAD.SHL.U32 R0, R0, 0x100, RZ ;  /* 0x0000010000007824 */ /* 0x000fe400078e00ff */
[----:B------:R-:W-:Y:S02]  /*0590*/  IMAD R2, R11, R2, R4 ;  /* 0x000000020b027224 */ /* 0x000fe400078e0204 */
[C---:B------:R-:W-:Y:S01]  /*05a0*/  IMAD.IADD R56, R0.reuse, 0x1, R52 ;  /* 0x0000000100387824 */ /* 0x040fe200078e0234 */
[C---:B------:R-:W-:Y:S01]  /*05b0*/  LOP3.LUT R22, R0.reuse, R43, RZ, 0xfc, !PT ;  /* 0x0000002b00167212 */ /* 0x040fe200078efcff */
[C---:B------:R-:W-:Y:S01]  /*05c0*/  IMAD.IADD R60, R0.reuse, 0x1, R50 ;  /* 0x00000001003c7824 */ /* 0x040fe200078e0232 */
[C---:B------:R-:W-:Y:S01]  /*05d0*/  LOP3.LUT R58, R0.reuse, 0x10, R43, 0xfe, !PT ;  /* 0x00000010003a7812 */ /* 0x040fe200078efe2b */
[----:B------:R-:W-:Y:S01]  /*05e0*/  IMAD.IADD R64, R0, 0x1, R49 ;  /* 0x0000000100407824 */ /* 0x000fe200078e0231 */
[----:B------:R-:W-:Y:S01]  /*05f0*/  LEA.HI R4, R74, R0, RZ, 0x1a ;  /* 0x000000004a047211 */ /* 0x000fe200078fd0ff */
[----:B------:R0:W-:Y:S01]  /*0600*/  STL [R1+0x58], R22 ;  /* 0x0000581601007387 */ /* 0x0001e20000100800 */
[C-C-:B------:R-:W-:Y:S01]  /*0610*/  LOP3.LUT R62, R0.reuse, 0x20, R43.reuse, 0xfe, !PT ;  /* 0x00000020003e7812 */ /* 0x140fe200078efe2b */
[C---:B------:R-:W-:Y:S01]  /*0620*/  IMAD.IADD R68, R0.reuse, 0x1, R48 ;  /* 0x0000000100447824 */ /* 0x040fe200078e0230 */
[----:B------:R-:W-:Y:S01]  /*0630*/  LOP3.LUT R66, R0, 0x30, R43, 0xfe, !PT ;  /* 0x0000003000427812 */ /* 0x000fe200078efe2b */
[----:B------:R0:W-:Y:S01]  /*0640*/  STL [R1+0xa4], R56 ;  /* 0x0000a43801007387 */ /* 0x0001e20000100800 */
[----:B------:R-:W-:Y:S01]  /*0650*/  VIADD R72, R4, 0x48 ;  /* 0x0000004804487836 */ /* 0x000fe20000000000 */
[----:B------:R-:W-:Y:S01]  /*0660*/  LOP3.LUT R70, R22, 0x40, RZ, 0xfc, !PT ;  /* 0x0000004016467812 */ /* 0x000fe200078efcff */
[C---:B------:R-:W-:Y:S01]  /*0670*/  VIADD R76, R4.reuse, 0x58 ;  /* 0x00000058044c7836 */ /* 0x040fe20000000000 */
        /* <DEDUP_REMOVED lines=19> */
[----:B------:R-:W-:Y:S01]  /*07b0*/  VIADD R99, R4, 0xf8 ;  /* 0x000000f804637836 */ /* 0x000fe20000000000 */
[----:B------:R0:W-:Y:S01]  /*07c0*/  STL [R1+0x8c], R68 ;  /* 0x00008c4401007387 */ /* 0x0001e20000100800 */
[----:B------:R-:W-:Y:S01]  /*07d0*/  IMAD.IADD R5, R6, 0x1, R2 ;  /* 0x0000000106057824 */ /* 0x000fe200078e0202 */
[----:B------:R-:W-:-:S02]  /*07e0*/  LOP3.LUT R88, R22, 0xa0, RZ, 0xfc, !PT ;  /* 0x000000a016587812 */ /* 0x000fc400078efcff */
[----:B------:R0:W-:Y:S01]  /*07f0*/  STL [R1+0x88], R72 ;  /* 0x0000884801007387 */ /* 0x0001e20000100800 */
[----:B------:R-:W-:Y:S02]  /*0800*/  LOP3.LUT R2, R74, 0x3f, RZ, 0xc0, !PT ;  /* 0x0000003f4a027812 */ /* 0x000fe400078ec0ff */
[C---:B------:R-:W-:Y:S01]  /*0810*/  LOP3.LUT R90, R22.reuse, 0xb0, RZ, 0xfc, !PT ;  /* 0x000000b0165a7812 */ /* 0x040fe200078efcff */
[----:B------:R0:W-:Y:S01]  /*0820*/  STL [R1+0x84], R76 ;  /* 0x0000844c01007387 */ /* 0x0001e20000100800 */
[C---:B------:R-:W-:Y:S01]  /*0830*/  LOP3.LUT R92, R22.reuse, 0xc0, RZ, 0xfc, !PT ;  /* 0x000000c0165c7812 */ /* 0x040fe200078efcff */
[----:B------:R-:W-:Y:S01]  /*0840*/  IMAD R20, R5, 0x40, R2 ;  /* 0x0000004005147824 */ /* 0x000fe200078e0202 */
[C---:B------:R-:W-:Y:S01]  /*0850*/  LOP3.LUT R94, R22.reuse, 0xd0, RZ, 0xfc, !PT ;  /* 0x000000d0165e7812 */ /* 0x040fe200078efcff */
[----:B------:R0:W-:Y:S01]  /*0860*/  STL [R1+0x80], R78 ;  /* 0x0000804e01007387 */ /* 0x0001e20000100800 */
[C---:B------:R-:W-:Y:S02]  /*0870*/  LOP3.LUT R96, R22.reuse, 0xe0, RZ, 0xfc, !PT ;  /* 0x000000e016607812 */ /* 0x040fe400078efcff */
[----:B------:R-:W-:Y:S01]  /*0880*/  LOP3.LUT R98, R22, 0xf0, RZ, 0xfc, !PT ;  /* 0x000000f016627812 */ /* 0x000fe200078efcff */
[----:B------:R0:W-:Y:S04]  /*0890*/  STL [R1+0x7c], R80 ;  /* 0x00007c5001007387 */ /* 0x0001e80000100800 */
        /* <DEDUP_REMOVED lines=20> */
[----:B------:R0:W-:Y:S01]  /*09e0*/  STL [R1+0xa8], R20 ;  /* 0x0000a81401007387 */ /* 0x0001e20000100800 */
[----:B------:R-:W-:Y:S05]  /*09f0*/  @P0 BRA `(.L_x_0) ;  /* 0x00000000004c0947 */ /* 0x000fea0003800000 */
[----:B------:R-:W-:Y:S01]  /*0a00*/  IMAD.SHL.U32 R0, R74, 0x8, RZ ;  /* 0x000000084a007824 */ /* 0x000fe200078e00ff */
[----:B------:R-:W-:Y:S02]  /*0a10*/  CS2R R24, SRZ ;  /* 0x0000000000187805 */ /* 0x000fe4000001ff00 */
[----:B------:R-:W-:Y:S02]  /*0a20*/  CS2R R26, SRZ ;  /* 0x00000000001a7805 */ /* 0x000fe4000001ff00 */
[----:B------:R-:W-:Y:S02]  /*0a30*/  CS2R R28, SRZ ;  /* 0x00000000001c7805 */ /* 0x000fe4000001ff00 */
[----:B------:R-:W-:Y:S01]  /*0a40*/  CS2R R30, SRZ ;  /* 0x00000000001e7805 */ /* 0x000fe2000001ff00 */
[----:B------:R1:W-:Y:S01]  /*0a50*/  STL [R1+0xdc], R0 ;  /* 0x0000dc0001007387 */ /* 0x0003e20000100800 */
[----:B------:R-:W-:Y:S02]  /*0a60*/  CS2R R32, SRZ ;  /* 0x0000000000207805 */ /* 0x000fe4000001ff00 */
[----:B------:R-:W-:-:S02]  /*0a70*/  CS2R R34, SRZ ;  /* 0x0000000000227805 */ /* 0x000fc4000001ff00 */
[----:B------:R-:W-:Y:S02]  /*0a80*/  CS2R R36, SRZ ;  /* 0x0000000000247805 */ /* 0x000fe4000001ff00 */
[----:B------:R-:W-:Y:S02]  /*0a90*/  CS2R R38, SRZ ;  /* 0x0000000000267805 */ /* 0x000fe4000001ff00 */
[----:B------:R-:W-:Y:S02]  /*0aa0*/  CS2R R40, SRZ ;  /* 0x0000000000287805 */ /* 0x000fe4000001ff00 */
[----:B------:R-:W-:Y:S02]  /*0ab0*/  CS2R R42, SRZ ;  /* 0x00000000002a7805 */ /* 0x000fe4000001ff00 */
[----:B------:R-:W-:Y:S02]  /*0ac0*/  CS2R R44, SRZ ;  /* 0x00000000002c7805 */ /* 0x000fe4000001ff00 */
[----:B------:R-:W-:-:S02]  /*0ad0*/  CS2R R46, SRZ ;  /* 0x00000000002e7805 */ /* 0x000fc4000001ff00 */
[----:B------:R-:W-:Y:S02]  /*0ae0*/  CS2R R48, SRZ ;  /* 0x0000000000307805 */ /* 0x000fe4000001ff00 */
[----:B------:R-:W-:Y:S02]  /*0af0*/  CS2R R50, SRZ ;  /* 0x0000000000327805 */ /* 0x000fe4000001ff00 */
[----:B------:R-:W-:Y:S02]  /*0b00*/  CS2R R52, SRZ ;  /* 0x0000000000347805 */ /* 0x000fe4000001ff00 */
[----:B------:R-:W-:Y:S01]  /*0b10*/  CS2R R54, SRZ ;  /* 0x0000000000367805 */ /* 0x000fe2000001ff00 */
[----:B-1----:R-:W-:Y:S06]  /*0b20*/  BRA `(.L_x_1) ;  /* 0x0000003c00b47947 */ /* 0x002fec0003800000 */
.L_x_0:
[----:B------:R-:W-:Y:S01]  /*0b30*/  IABS R0, R29 ;  /* 0x0000001d00007213 */ /* 0x000fe20000000000 */
[----:B------:R-:W-:Y:S01]  /*0b40*/  ULDC UR4, c[0x0][0x240] ;  /* 0x0000900000047ab9 */ /* 0x000fe20000000800 */
[----:B------:R-:W-:Y:S01]  /*0b50*/  IABS R4, R28 ;  /* 0x0000001c00047213 */ /* 0x000fe20000000000 */
[----:B------:R-:W-:Y:S01]  /*0b60*/  ULDC.64 UR8, c[0x0][0x218] ;  /* 0x0000860000087ab9 */ /* 0x000fe20000000a00 */
[----:B------:R-:W1:Y:S01]  /*0b70*/  I2F.RP R5, R0 ;  /* 0x0000000000057306 */ /* 0x000e620000209400 */
[----:B------:R-:W-:Y:S01]  /*0b80*/  IABS R12, R98 ;  /* 0x00000062000c7213 */ /* 0x000fe20000000000 */
[----:B------:R-:W-:Y:S01]  /*0b90*/  ULDC UR5, c[0x0][0x234] ;  /* 0x00008d0000057ab9 */ /* 0x000fe20000000800 */
[----:B------:R-:W-:Y:S01]  /*0ba0*/  IABS R14, R97 ;  /* 0x00000061000e7213 */ /* 0x000fe20000000000 */
[----:B------:R-:W-:Y:S01]  /*0bb0*/  ULDC.64 UR6, c[0x0][0x210] ;  /* 0x0000840000067ab9 */ /* 0x000fe20000000a00 */
[----:B------:R-:W-:Y:S02]  /*0bc0*/  IABS R23, R91 ;  /* 0x0000005b00177213 */ /* 0x000fe40000000000 */
[----:B------:R-:W-:Y:S01]  /*0bd0*/  IABS R35, R84 ;  /* 0x0000005400237213 */ /* 0x000fe20000000000 */
[----:B------:R-:W2:Y:S01]  /*0be0*/  I2F.RP R10, R4 ;  /* 0x00000004000a7306 */ /* 0x000ea20000209400 */
[----:B------:R-:W-:-:S02]  /*0bf0*/  IABS R51, R78 ;  /* 0x0000004e00337213 */ /* 0x000fc40000000000 */
[----:B------:R-:W-:Y:S02]  /*0c00*/  IABS R61, R70 ;  /* 0x00000046003d7213 */ /* 0x000fe40000000000 */
[----:B------:R-:W-:Y:S02]  /*0c10*/  IABS R16, R96 ;  /* 0x0000006000107213 */ /* 0x000fe40000000000 */
[----:B------:R-:W-:Y:S01]  /*0c20*/  IABS R67, R22 ;  /* 0x0000001600437213 */ /* 0x000fe20000000000 */
[----:B-1----:R-:W1:Y:S01]  /*0c30*/  MUFU.RCP R5, R5 ;  /* 0x0000000500057308 */ /* 0x002e620000001000 */
[----:B------:R-:W-:Y:S02]  /*0c40*/  IABS R18, R95 ;  /* 0x0000005f00127213 */ /* 0x000fe40000000000 */
[----:B------:R-:W-:Y:S02]  /*0c50*/  IABS R21, R92 ;  /* 0x0000005c00157213 */ /* 0x000fe40000000000 */
[----:B------:R-:W-:-:S02]  /*0c60*/  IABS R27, R89 ;  /* 0x00000059001b7213 */ /* 0x000fc40000000000 */
[----:B------:R-:W-:Y:S01]  /*0c70*/  IABS R31, R88 ;  /* 0x00000058001f7213 */ /* 0x000fe20000000000 */
[----:B--2---:R-:W2:Y:S01]  /*0c80*/  MUFU.RCP R10, R10 ;  /* 0x0000000a000a7308 */ /* 0x004ea20000001000 */
[----:B------:R-:W-:Y:S02]  /*0c90*/  IABS R25, R90 ;  /* 0x0000005a00197213 */ /* 0x000fe40000000000 */
[----:B------:R-:W-:Y:S02]  /*0ca0*/  IABS R33, R86 ;  /* 0x0000005600217213 */ /* 0x000fe40000000000 */
[----:B------:R-:W-:Y:S02]  /*0cb0*/  IABS R39, R81 ;  /* 0x0000005100277213 */ /* 0x000fe40000000000 */
[----:B------:R-:W-:Y:S01]  /*0cc0*/  IABS R37, R82 ;  /* 0x0000005200257213 */ /* 0x000fe20000000000 */
[----:B-1----:R-:W-:Y:S01]  /*0cd0*/  VIADD R6, R5, 0xffffffe ;  /* 0x0ffffffe05067836 */ /* 0x002fe20000000000 */
[----:B------:R-:W-:-:S02]  /*0ce0*/  IABS R41, R80 ;  /* 0x0000005000297213 */ /* 0x000fc40000000000 */
[----:B------:R-:W-:Y:S01]  /*0cf0*/  IABS R47, R79 ;  /* 0x0000004f002f7213 */ /* 0x000fe20000000000 */
[----:B------:R1:W3:Y:S01]  /*0d00*/  F2I.FTZ.U32.TRUNC.NTZ R7, R6 ;  /* 0x0000000600077305 */ /* 0x0002e2000021f000 */
[----:B------:R-:W-:Y:S02]  /*0d10*/  IABS R55, R76 ;  /* 0x0000004c00377213 */ /* 0x000fe40000000000 */
[----:B------:R-:W-:Y:S01]  /*0d20*/  IABS R53, R77 ;  /* 0x0000004d00357213 */ /* 0x000fe20000000000 */
[----:B--2---:R-:W-:Y:S01]  /*0d30*/  VIADD R8, R10, 0xffffffe ;  /* 0x0ffffffe0a087836 */ /* 0x004fe20000000000 */
[----:B------:R-:W-:Y:S02]  /*0d40*/  IABS R10, R99 ;  /* 0x00000063000a7213 */ /* 0x000fe40000000000 */
[----:B------:R-:W-:Y:S01]  /*0d50*/  IABS R57, R75 ;  /* 0x0000004b00397213 */ /* 0x000fe20000000000 */
[----:B------:R2:W4:Y:S01]  /*0d60*/  F2I.FTZ.U32.TRUNC.NTZ R9, R8 ;  /* 0x0000000800097305 */ /* 0x000522000021f000 */
[----:B-1----:R-:W-:Y:S01]  /*0d70*/  IMAD.MOV.U32 R6, RZ, RZ, RZ ;  /* 0x000000ffff067224 */ /* 0x002fe200078e00ff */
[----:B------:R-:W-:-:S02]  /*0d80*/  IABS R59, R72 ;  /* 0x00000048003b7213 */ /* 0x000fc40000000000 */
[----:B------:R-:W-:Y:S02]  /*0d90*/  IABS R63, R68 ;  /* 0x00000044003f7213 */ /* 0x000fe40000000000 */
[----:B------:R-:W-:Y:S01]  /*0da0*/  IABS R65, R66 ;  /* 0x0000004200417213 */ /* 0x000fe20000000000 */
[----:B---3--:R-:W-:Y:S01]  /*0db0*/  IMAD.MOV R11, RZ, RZ, -R7 ;  /* 0x000000ffff0b7224 */ /* 0x008fe200078e0a07 */
[----:B------:R-:W-:Y:S01]  /*0dc0*/  IABS R69, R64 ;  /* 0x0000004000457213 */ /* 0x000fe20000000000 */
[----:B--2---:R-:W-:Y:S01]  /*0dd0*/  IMAD.MOV.U32 R8, RZ, RZ, RZ ;  /* 0x000000ffff087224 */ /* 0x004fe200078e00ff */
[----:B------:R-:W-:Y:S01]  /*0de0*/  IABS R71, R60 ;  /* 0x0000003c00477213 */ /* 0x000fe20000000000 */
[----:B------:R-:W-:Y:S01]  /*0df0*/  IMAD R11, R11, R0, RZ ;  /* 0x000000000b0b7224 */ /* 0x000fe200078e02ff */
[----:B------:R-:W-:Y:S02]  /*0e00*/  IABS R73, R62 ;  /* 0x0000003e00497213 */ /* 0x000fe40000000000 */
[----:B------:R-:W-:Y:S01]  /*0e10*/  IABS R83, R58 ;  /* 0x0000003a00537213 */ /* 0x000fe20000000000 */
[----:B----4-:R-:W-:Y:S01]  /*0e20*/  IMAD.MOV R13, RZ, RZ, -R9 ;  /* 0x000000ffff0d7224 */ /* 0x010fe200078e0a09 */
[----:B------:R-:W-:Y:S01]  /*0e30*/  IABS R85, R56 ;  /* 0x0000003800557213 */ /* 0x000fe20000000000 */
[----:B------:R-:W-:Y:S01]  /*0e40*/  IMAD.HI.U32 R7, R7, R11, R6 ;  /* 0x0000000b07077227 */ /* 0x000fe200078e0006 */
[----:B------:R-:W-:-:S03]  /*0e50*/  IABS R87, R20 ;  /* 0x0000001400577213 */ /* 0x000fc60000000000 */
[----:B------:R-:W-:Y:S02]  /*0e60*/  IMAD R5, R13, R4, RZ ;  /* 0x000000040d057224 */ /* 0x000fe400078e02ff */
[----:B------:R-:W-:-:S04]  /*0e70*/  IMAD.HI.U32 R11, R7, R18, RZ ;  /* 0x00000012070b7227 */ /* 0x000fc800078e00ff */
[----:B------:R-:W-:-:S04]  /*0e80*/  IMAD.HI.U32 R6, R9, R5, R8 ;  /* 0x0000000509067227 */ /* 0x000fc800078e0008 */
[----:B------:R-:W-:-:S04]  /*0e90*/  IMAD.HI.U32 R8, R7, R12, RZ ;  /* 0x0000000c07087227 */ /* 0x000fc800078e00ff */
[----:B------:R-:W-:-:S04]  /*0ea0*/  IMAD.HI.U32 R9, R7, R14, RZ ;  /* 0x0000000e07097227 */ /* 0x000fc800078e00ff */
[----:B------:R-:W-:Y:S01]  /*0eb0*/  IMAD.MOV R13, RZ, RZ, -R8 ;  /* 0x000000ffff0d7224 */ /* 0x000fe200078e0a08 */
[----:B------:R-:W-:Y:S01]  /*0ec0*/  IABS R8, R94 ;  /* 0x0000005e00087213 */ /* 0x000fe20000000000 */
[----:B------:R-:W-:Y:S02]  /*0ed0*/  IMAD.MOV R15, RZ, RZ, -R9 ;  /* 0x000000ffff0f7224 */ /* 0x000fe400078e0a09 */
[----:B------:R-:W-:Y:S02]  /*0ee0*/  IMAD R9, R0, R13, R12 ;  /* 0x0000000d00097224 */ /* 0x000fe400078e020c */
[----:B------:R-:W-:-:S03]  /*0ef0*/  IMAD.HI.U32 R12, R7, R23, RZ ;  /* 0x00000017070c7227 */ /* 0x000fc600078e00ff */
[----:B------:R-:W-:Y:S01]  /*0f00*/  ISETP.GT.U32.AND P5, PT, R0, R9, PT ;  /* 0x000000090000720c */ /* 0x000fe20003fa4070 */
[----:B------:R-:W-:Y:S02]  /*0f10*/  IMAD.MOV R12, RZ, RZ, -R12 ;  /* 0x000000ffff0c7224 */ /* 0x000fe400078e0a0c */
[----:B------:R-:W-:-:S04]  /*0f20*/  IMAD.HI.U32 R5, R7, R10, RZ ;  /* 0x0000000a07057227 */ /* 0x000fc800078e00ff */
[----:B------:R-:W-:Y:S02]  /*0f30*/  IMAD R23, R0, R12, R23 ;  /* 0x0000000c00177224 */ /* 0x000fe400078e0217 */
[----:B------:R-:W-:-:S04]  /*0f40*/  IMAD.HI.U32 R12, R7, R35, RZ ;  /* 0x00000023070c7227 */ /* 0x000fc800078e00ff */
[----:B------:R-:W-:Y:S02]  /*0f50*/  IMAD.MOV R12, RZ, RZ, -R12 ;  /* 0x000000ffff0c7224 */ /* 0x000fe400078e0a0c */
[----:B------:R-:W-:Y:S02]  /*0f60*/  IMAD.MOV R5, RZ, RZ, -R5 ;  /* 0x000000ffff057224 */ /* 0x000fe400078e0a05 */
[----:B------:R-:W-:Y:S02]  /*0f70*/  IMAD R35, R0, R12, R35 ;  /* 0x0000000c00237224 */ /* 0x000fe400078e0223 */
[----:B------:R-:W-:-:S04]  /*0f80*/  IMAD.HI.U32 R12, R7, R51, RZ ;  /* 0x00000033070c7227 */ /* 0x000fc800078e00ff */
[----:B------:R-:W-:Y:S02]  /*0f90*/  IMAD.MOV R12, RZ, RZ, -R12 ;  /* 0x000000ffff0c7224 */ /* 0x000fe400078e0a0c */
[C---:B------:R-:W-:Y:S02]  /*0fa0*/  IMAD R5, R0.reuse, R5, R10 ;  /* 0x0000000500057224 */ /* 0x040fe400078e020a */
[C---:B------:R-:W-:Y:S02]  /*0fb0*/  IMAD R51, R0.reuse, R12, R51 ;  /* 0x0000000c00337224 */ /* 0x040fe400078e0233 */
[----:B------:R-:W-:Y:S01]  /*0fc0*/  IMAD.HI.U32 R12, R7, R61, RZ ;  /* 0x0000003d070c7227 */ /* 0x000fe200078e00ff */
[----:B------:R-:W-:-:S03]  /*0fd0*/  ISETP.GT.U32.AND P0, PT, R0, R5, PT ;  /* 0x000000050000720c */ /* 0x000fc60003f04070 */
[----:B------:R-:W-:Y:S02]  /*0fe0*/  IMAD.MOV R12, RZ, RZ, -R12 ;  /* 0x000000ffff0c7224 */ /* 0x000fe400078e0a0c */
[----:B------:R-:W-:-:S04]  /*0ff0*/  IMAD.HI.U32 R10, R7, R16, RZ ;  /* 0x00000010070a7227 */ /* 0x000fc800078e00ff */
[----:B------:R-:W-:Y:S02]  /*1000*/  IMAD R61, R0, R12, R61 ;  /* 0x0000000c003d7224 */ /* 0x000fe400078e023d */
[----:B------:R-:W-:-:S04]  /*1010*/  IMAD.HI.U32 R12, R7, R67, RZ ;  /* 0x00000043070c7227 */ /* 0x000fc800078e00ff */
[----:B------:R-:W-:Y:S02]  /*1020*/  IMAD.MOV R17, RZ, RZ, -R10 ;  /* 0x000000ffff117224 */ /* 0x000fe400078e0a0a */
[----:B------:R-:W-:Y:S02]  /*1030*/  IMAD.MOV.U32 R10, RZ, RZ, R8 ;  /* 0x000000ffff0a7224 */ /* 0x000fe400078e0008 */
[----:B------:R-:W-:Y:S02]  /*1040*/  IMAD.MOV R12, RZ, RZ, -R12 ;  /* 0x000000ffff0c7224 */ /* 0x000fe400078e0a0c */
[----:B------:R-:W-:Y:S02]  /*1050*/  IMAD.MOV R19, RZ, RZ, -R11 ;  /* 0x000000ffff137224 */ /* 0x000fe400078e0a0b */
[----:B------:R-:W-:-:S04]  /*1060*/  IMAD.HI.U32 R8, R7, R10, RZ ;  /* 0x0000000a07087227 */ /* 0x000fc800078e00ff */
[C---:B------:R-:W-:Y:S02]  /*1070*/  IMAD R67, R0.reuse, R12, R67 ;  /* 0x0000000c00437224 */ /* 0x040fe400078e0243 */
[C---:B------:R-:W-:Y:S02]  /*1080*/  IMAD R11, R0.reuse, R15, R14 ;  /* 0x0000000f000b7224 */ /* 0x040fe400078e020e */
[C---:B------:R-:W-:Y:S01]  /*1090*/  IMAD R13, R0.reuse, R17, R16 ;  /* 0x00000011000d7224 */ /* 0x040fe200078e0210 */
[C---:B------:R-:W-:Y:S01]  /*10a0*/  ISETP.GT.U32.AND P6, PT, R0.reuse, R67, PT ;  /* 0x000000430000720c */ /* 0x040fe20003fc4070 */
[C---:B------:R-:W-:Y:S01]  /*10b0*/  IMAD R15, R0.reuse, R19, R18 ;  /* 0x00000013000f7224 */ /* 0x040fe200078e0212 */
[----:B------:R-:W-:Y:S01]  /*10c0*/  IABS R19, R93 ;  /* 0x0000005d00137213 */ /* 0x000fe20000000000 */
[----:B------:R-:W-:Y:S01]  /*10d0*/  IMAD.MOV R17, RZ, RZ, -R8 ;  /* 0x000000ffff117224 */ /* 0x000fe200078e0a08 */
[C---:B------:R-:W-:Y:S01]  /*10e0*/  ISETP.GT.U32.AND P1, PT, R0.reuse, R11, PT ;  /* 0x0000000b0000720c */ /* 0x040fe20003f24070 */
[----:B------:R-:W-:Y:S01]  /*10f0*/  @!P0 IMAD.IADD R5, R5, 0x1, -R0 ;  /* 0x0000000105058824 */ /* 0x000fe200078e0a00 */
[C---:B------:R-:W-:Y:S01]  /*1100*/  ISETP.GT.U32.AND P2, PT, R0.reuse, R13, PT ;  /* 0x0000000d0000720c */ /* 0x040fe20003f44070 */
[C---:B------:R-:W-:Y:S01]  /*1110*/  IMAD R17, R0.reuse, R17, R10 ;  /* 0x0000001100117224 */ /* 0x040fe200078e020a */
[----:B------:R-:W-:Y:S01]  /*1120*/  ISETP.GT.U32.AND P3, PT, R0, R15, PT ;  /* 0x0000000f0000720c */ /* 0x000fe20003f64070 */
[----:B------:R-:W-:-:S03]  /*1130*/  IMAD.HI.U32 R8, R7, R19, RZ ;  /* 0x0000001307087227 */ /* 0x000fc600078e00ff */
[----:B------:R-:W-:Y:S01]  /*1140*/  ISETP.GT.U32.AND P4, PT, R0, R17, PT ;  /* 0x000000110000720c */ /* 0x000fe20003f84070 */
[----:B------:R-:W-:-:S04]  /*1150*/  IMAD.HI.U32 R10, R7, R21, RZ ;  /* 0x00000015070a7227 */ /* 0x000fc800078e00ff */
[----:B------:R-:W-:Y:S02]  /*1160*/  IMAD.MOV R8, RZ, RZ, -R8 ;  /* 0x000000ffff087224 */ /* 0x000fe400078e0a08 */
[----:B------:R-:W-:Y:S02]  /*1170*/  IMAD.MOV R10, RZ, RZ, -R10 ;  /* 0x000000ffff0a7224 */ /* 0x000fe400078e0a0a */
[----:B------:R-:W-:Y:S02]  /*1180*/  IMAD R19, R0, R8, R19 ;  /* 0x0000000800137224 */ /* 0x000fe400078e0213 */
[----:B------:R-:W-:Y:S02]  /*1190*/  @!P6 IMAD.IADD R67, R67, 0x1, -R0 ;  /* 0x000000014343e824 */ /* 0x000fe400078e0a00 */
[----:B------:R-:W-:-:S03]  /*11a0*/  IMAD.HI.U32 R8, R7, R27, RZ ;  /* 0x0000001b07087227 */ /* 0x000fc600078e00ff */
[C---:B------:R-:W-:Y:S01]  /*11b0*/  ISETP.GT.U32.AND P0, PT, R0.reuse, R67, PT ;  /* 0x000000430000720c */ /* 0x040fe20003f04070 */
[--C-:B------:R-:W-:Y:S01]  /*11c0*/  @!P1 IMAD.IADD R11, R11, 0x1, -R0.reuse ;  /* 0x000000010b0b9824 */ /* 0x100fe200078e0a00 */
[C---:B------:R-:W-:Y:S01]  /*11d0*/  ISETP.GT.U32.AND P1, PT, R0.reuse, R5, PT ;  /* 0x000000050000720c */ /* 0x040fe20003f24070 */
[C---:B------:R-:W-:Y:S02]  /*11e0*/  IMAD R21, R0.reuse, R10, R21 ;  /* 0x0000000a00157224 */ /* 0x040fe400078e0215 */
[--C-:B------:R-:W-:Y:S02]  /*11f0*/  @!P5 IMAD.IADD R9, R9, 0x1, -R0.reuse ;  /* 0x000000010909d824 */ /* 0x100fe400078e0a00 */
[----:B------:R-:W-:Y:S02]  /*1200*/  @!P2 IMAD.IADD R13, R13, 0x1, -R0 ;  /* 0x000000010d0da824 */ /* 0x000fe400078e0a00 */
[----:B------:R-:W-:Y:S01]  /*1210*/  IMAD.MOV R10, RZ, RZ, -R8 ;  /* 0x000000ffff0a7224 */ /* 0x000fe200078e0a08 */
[----:B------:R-:W-:Y:S01]  /*1220*/  ISETP.GT.U32.AND P2, PT, R0, R9, PT ;  /* 0x000000090000720c */ /* 0x000fe20003f44070 */
[----:B------:R-:W-:-:S04]  /*1230*/  IMAD.HI.U32 R8, R7, R31, RZ ;  /* 0x0000001f07087227 */ /* 0x000fc800078e00ff */
[----:B------:R-:W-:-:S04]  /*1240*/  IMAD.HI.U32 R14, R7, R25, RZ ;  /* 0x00000019070e7227 */ /* 0x000fc800078e00ff */
[--C-:B------:R-:W-:Y:S01]  /*1250*/  @!P3 IMAD.IADD R15, R15, 0x1, -R0.reuse ;  /* 0x000000010f0fb824 */ /* 0x100fe200078e0a00 */
[C---:B------:R-:W-:Y:S01]  /*1260*/  ISETP.GT.U32.AND P3, PT, R0.reuse, R11, PT ;  /* 0x0000000b0000720c */ /* 0x040fe20003f64070 */
[----:B------:R-:W-:Y:S01]  /*1270*/  @!P4 IMAD.IADD R17, R17, 0x1, -R0 ;  /* 0x000000011111c824 */ /* 0x000fe200078e0a00 */
[C---:B------:R-:W-:Y:S01]  /*1280*/  ISETP.GT.U32.AND P4, PT, R0.reuse, R13, PT ;  /* 0x0000000d0000720c */ /* 0x040fe20003f84070 */
[C---:B------:R-:W-:Y:S01]  /*1290*/  IMAD R27, R0.reuse, R10, R27 ;  /* 0x0000000a001b7224 */ /* 0x040fe200078e021b */
[C---:B------:R-:W-:Y:S01]  /*12a0*/  ISETP.GT.U32.AND P5, PT, R0.reuse, R15, PT ;  /* 0x0000000f0000720c */ /* 0x040fe20003fa4070 */
[----:B------:R-:W-:Y:S01]  /*12b0*/  IMAD.HI.U32 R10, R7, R33, RZ ;  /* 0x00000021070a7227 */ /* 0x000fe200078e00ff */
[----:B------:R-:W-:-:S03]  /*12c0*/  ISETP.GT.U32.AND P6, PT, R0, R17, PT ;  /* 0x000000110000720c */ /* 0x000fc60003fc4070 */
[----:B------:R-:W-:Y:S02]  /*12d0*/  IMAD.MOV R8, RZ, RZ, -R8 ;  /* 0x000000ffff087224 */ /* 0x000fe400078e0a08 */
[----:B------:R-:W-:Y:S02]  /*12e0*/  IMAD.MOV R14, RZ, RZ, -R14 ;  /* 0x000000ffff0e7224 */ /* 0x000fe400078e0a0e */
[----:B------:R-:W-:Y:S02]  /*12f0*/  IMAD.MOV R10, RZ, RZ, -R10 ;  /* 0x000000ffff0a7224 */ /* 0x000fe400078e0a0a */
[----:B------:R-:W-:Y:S02]  /*1300*/  IMAD R31, R0, R8, R31 ;  /* 0x00000008001f7224 */ /* 0x000fe400078e021f */
[----:B------:R-:W-:-:S04]  /*1310*/  IMAD.HI.U32 R8, R7, R39, RZ ;  /* 0x0000002707087227 */ /* 0x000fc800078e00ff */
[----:B------:R-:W-:Y:S01]  /*1320*/  @!P1 IMAD.IADD R5, R5, 0x1, -R0 ;  /* 0x0000000105059824 */ /* 0x000fe200078e0a00 */
[C---:B------:R-:W-:Y:S01]  /*1330*/  ISETP.GT.U32.AND P1, PT, R0.reuse, R21, PT ;  /* 0x000000150000720c */ /* 0x040fe20003f24070 */
[----:B------:R-:W-:Y:S02]  /*1340*/  IMAD R25, R0, R14, R25 ;  /* 0x0000000e00197224 */ /* 0x000fe400078e0219 */
[----:B------:R-:W-:-:S04]  /*1350*/  IMAD.HI.U32 R14, R7, R37, RZ ;  /* 0x00000025070e7227 */ /* 0x000fc800078e00ff */
[C---:B------:R-:W-:Y:S02]  /*1360*/  IMAD R33, R0.reuse, R10, R33 ;  /* 0x0000000a00217224 */ /* 0x040fe400078e0221 */
[----:B------:R-:W-:Y:S01]  /*1370*/  @!P0 IMAD.IADD R67, R67, 0x1, -R0 ;  /* 0x0000000143438824 */ /* 0x000fe200078e0a00 */
[C---:B------:R-:W-:Y:S01]  /*1380*/  ISETP.GT.U32.AND P0, PT, R0.reuse, R19, PT ;  /* 0x000000130000720c */ /* 0x040fe20003f04070 */
[----:B------:R-:W-:Y:S02]  /*1390*/  IMAD.MOV R10, RZ, RZ, -R8 ;  /* 0x000000ffff0a7224 */ /* 0x000fe400078e0a08 */
[----:B------:R-:W-:Y:S02]  /*13a0*/  IMAD.MOV R14, RZ, RZ, -R14 ;  /* 0x000000ffff0e7224 */ /* 0x000fe400078e0a0e */
[--C-:B------:R-:W-:Y:S01]  /*13b0*/  @!P2 IMAD.IADD R9, R9, 0x1, -R0.reuse ;  /* 0x000000010909a824 */ /* 0x100fe200078e0a00 */
[C---:B------:R-:W-:Y:S01]  /*13c0*/  ISETP.GT.U32.AND P2, PT, R0.reuse, R23, PT ;  /* 0x000000170000720c */ /* 0x040fe20003f44070 */
[--C-:B------:R-:W-:Y:S01]  /*13d0*/  @!P3 IMAD.IADD R11, R11, 0x1, -R0.reuse ;  /* 0x000000010b0bb824 */ /* 0x100fe200078e0a00 */
[C---:B------:R-:W-:Y:S01]  /*13e0*/  ISETP.GT.U32.AND P3, PT, R0.reuse, R25, PT ;  /* 0x000000190000720c */ /* 0x040fe20003f64070 */
[----:B------:R-:W-:Y:S01]  /*13f0*/  @!P4 IMAD.IADD R13, R13, 0x1, -R0 ;  /* 0x000000010d0dc824 */ /* 0x000fe200078e0a00 */
[C---:B------:R-:W-:Y:S01]  /*1400*/  ISETP.GT.U32.AND P4, PT, R0.reuse, R27, PT ;  /* 0x0000001b0000720c */ /* 0x040fe20003f84070 */
[----:B------:R-:W-:-:S02]  /*1410*/  IMAD R39, R0, R10, R39 ;  /* 0x0000000a00277224 */ /* 0x000fc400078e0227 */
[----:B------:R-:W-:-:S04]  /*1420*/  IMAD.HI.U32 R8, R7, R41, RZ ;  /* 0x0000002907087227 */ /* 0x000fc800078e00ff */
[----:B------:R-:W-:-:S04]  /*1430*/  IMAD.HI.U32 R10, R7, R47, RZ ;  /* 0x0000002f070a7227 */ /* 0x000fc800078e00ff */
[C---:B------:R-:W-:Y:S02]  /*1440*/  IMAD R37, R0.reuse, R14, R37 ;  /* 0x0000000e00257224 */ /* 0x040fe400078e0225 */
[----:B------:R-:W-:Y:S02]  /*1450*/  IMAD.MOV R8, RZ, RZ, -R8 ;  /* 0x000000ffff087224 */ /* 0x000fe400078e0a08 */
[----:B------:R-:W-:Y:S02]  /*1460*/  IMAD.MOV R10, RZ, RZ, -R10 ;  /* 0x000000ffff0a7224 */ /* 0x000fe400078e0a0a */
[----:B------:R-:W-:Y:S01]  /*1470*/  @!P1 IMAD.IADD R21, R21, 0x1, -R0 ;  /* 0x0000000115159824 */ /* 0x000fe200078e0a00 */
[C---:B------:R-:W-:Y:S01]  /*1480*/  ISETP.GT.U32.AND P1, PT, R0.reuse, R37, PT ;  /* 0x000000250000720c */ /* 0x040fe20003f24070 */
[C---:B------:R-:W-:Y:S02]  /*1490*/  IMAD R41, R0.reuse, R8, R41 ;  /* 0x0000000800297224 */ /* 0x040fe400078e0229 */
[----:B------:R-:W-:-:S02]  /*14a0*/  IMAD R47, R0, R10, R47 ;  /* 0x0000000a002f7224 */ /* 0x000fc400078e022f */
[--C-:B------:R-:W-:Y:S01]  /*14b0*/  @!P5 IMAD.IADD R15, R15, 0x1, -R0.reuse ;  /* 0x000000010f0fd824 */ /* 0x100fe200078e0a00 */
[C---:B------:R-:W-:Y:S01]  /*14c0*/  ISETP.GT.U32.AND P5, PT, R0.reuse, R31, PT ;  /* 0x0000001f0000720c */ /* 0x040fe20003fa4070 */
        /* <DEDUP_REMOVED lines=10> */
[----:B------:R-:W-:Y:S01]  /*1570*/  @!P1 IMAD.IADD R37, R37, 0x1, -R0 ;  /* 0x0000000125259824 */ /* 0x000fe200078e0a00 */
[----:B------:R-:W-:Y:S01]  /*1580*/  ISETP.GT.U32.AND P1, PT, R0, R23, PT ;  /* 0x000000170000720c */ /* 0x000fe20003f24070 */
[----:B------:R-:W-:-:S04]  /*1590*/  IMAD.HI.U32 R8, R7, R55, RZ ;  /* 0x0000003707087227 */ /* 0x000fc800078e00ff */
[--C-:B------:R-:W-:Y:S01]  /*15a0*/  @!P5 IMAD.IADD R31, R31, 0x1, -R0.reuse ;  /* 0x000000011f1fd824 */ /* 0x100fe200078e0a00 */
[C---:B------:R-:W-:Y:S01]  /*15b0*/  ISETP.GT.U32.AND P5, PT, R0.reuse, R51, PT ;  /* 0x000000330000720c */ /* 0x040fe20003fa4070 */
[--C-:B------:R-:W-:Y:S01]  /*15c0*/  @!P0 IMAD.IADD R35, R35, 0x1, -R0.reuse ;  /* 0x0000000123238824 */ /* 0x100fe200078e0a00 */
[C---:B------:R-:W-:Y:S01]  /*15d0*/  ISETP.GT.U32.AND P0, PT, R0.reuse, R21, PT ;  /* 0x000000150000720c */ /* 0x040fe20003f04070 */
[----:B------:R-:W-:Y:S01]  /*15e0*/  @!P6 IMAD.IADD R33, R33, 0x1, -R0 ;  /* 0x000000012121e824 */ /* 0x000fe200078e0a00 */
[C---:B------:R-:W-:Y:S01]  /*15f0*/  ISETP.GT.U32.AND P6, PT, R0.reuse, R19, PT ;  /* 0x000000130000720c */ /* 0x040fe20003fc4070 */
[----:B------:R-:W-:Y:S02]  /*1600*/  IMAD.MOV R10, RZ, RZ, -R8 ;  /* 0x000000ffff0a7224 */ /* 0x000fe400078e0a08 */
[--C-:B------:R-:W-:Y:S01]  /*1610*/  @!P2 IMAD.IADD R39, R39, 0x1, -R0.reuse ;  /* 0x000000012727a824 */ /* 0x100fe200078e0a00 */
[C---:B------:R-:W-:Y:S01]  /*1620*/  ISETP.GT.U32.AND P2, PT, R0.reuse, R25, PT ;  /* 0x000000190000720c */ /* 0x040fe20003f44070 */
[--C-:B------:R-:W-:Y:S01]  /*1630*/  @!P3 IMAD.IADD R41, R41, 0x1, -R0.reuse ;  /* 0x000000012929b824 */ /* 0x100fe200078e0a00 */
[C---:B------:R-:W-:Y:S01]  /*1640*/  ISETP.GT.U32.AND P3, PT, R0.reuse, R27, PT ;  /* 0x0000001b0000720c */ /* 0x040fe20003f64070 */
[----:B------:R-:W-:Y:S01]  /*1650*/  @!P4 IMAD.IADD R47, R47, 0x1, -R0 ;  /* 0x000000012f2fc824 */ /* 0x000fe200078e0a00 */
[----:B------:R-:W-:Y:S01]  /*1660*/  ISETP.GT.U32.AND P4, PT, R0, R31, PT ;  /* 0x0000001f0000720c */ /* 0x000fe20003f84070 */
[----:B------:R-:W-:-:S04]  /*1670*/  IMAD.HI.U32 R14, R7, R53, RZ ;  /* 0x00000035070e7227 */ /* 0x000fc800078e00ff */
[----:B------:R-:W-:-:S04]  /*1680*/  IMAD.HI.U32 R8, R7, R57, RZ ;  /* 0x0000003907087227 */ /* 0x000fc800078e00ff */
[----:B------:R-:W-:Y:S02]  /*1690*/  IMAD R55, R0, R10, R55 ;  /* 0x0000000a00377224 */ /* 0x000fe400078e0237 */
[----:B------:R-:W-:Y:S02]  /*16a0*/  IMAD.MOV R14, RZ, RZ, -R14 ;  /* 0x000000ffff0e7224 */ /* 0x000fe400078e0a0e */
[----:B------:R-:W-:-:S04]  /*16b0*/  IMAD.HI.U32 R10, R7, R59, RZ ;  /* 0x0000003b070a7227 */ /* 0x000fc800078e00ff */
[----:B------:R-:W-:Y:S02]  /*16c0*/  IMAD.MOV R8, RZ, RZ, -R8 ;  /* 0x000000ffff087224 */ /* 0x000fe400078e0a08 */
[----:B------:R-:W-:Y:S01]  /*16d0*/  @!P1 IMAD.IADD R23, R23, 0x1, -R0 ;  /* 0x0000000117179824 */ /* 0x000fe200078e0a00 */
[C---:B------:R-:W-:Y:S01]  /*16e0*/  ISETP.GT.U32.AND P1, PT, R0.reuse, R37, PT ;  /* 0x000000250000720c */ /* 0x040fe20003f24070 */
[C---:B------:R-:W-:Y:S02]  /*16f0*/  IMAD R53, R0.reuse, R14, R53 ;  /* 0x0000000e00357224 */ /* 0x040fe400078e0235 */
[----:B------:R-:W-:Y:S02]  /*1700*/  IMAD.MOV R10, RZ, RZ, -R10 ;  /* 0x000000ffff0a7224 */ /* 0x000fe400078e0a0a */
[----:B------:R-:W-:Y:S02]  /*1710*/  IMAD R57, R0, R8, R57 ;  /* 0x0000000800397224 */ /* 0x000fe400078e0239 */
[----:B------:R-:W-:-:S04]  /*1720*/  IMAD.HI.U32 R14, R7, R63, RZ ;  /* 0x0000003f070e7227 */ /* 0x000fc800078e00ff */
[----:B------:R-:W-:-:S04]  /*1730*/  IMAD.HI.U32 R8, R7, R65, RZ ;  /* 0x0000004107087227 */ /* 0x000fc800078e00ff */
[--C-:B------:R-:W-:Y:S01]  /*1740*/  @!P0 IMAD.IADD R21, R21, 0x1, -R0.reuse ;  /* 0x0000000115158824 */ /* 0x100fe200078e0a00 */
[C---:B------:R-:W-:Y:S01]  /*1750*/  ISETP.GT.U32.AND P0, PT, R0.reuse, R35, PT ;  /* 0x000000230000720c */ /* 0x040fe20003f04070 */
[--C-:B------:R-:W-:Y:S02]  /*1760*/  @!P5 IMAD.IADD R51, R51, 0x1, -R0.reuse ;  /* 0x000000013333d824 */ /* 0x100fe400078e0a00 */
[----:B------:R-:W-:Y:S01]  /*1770*/  @!P6 IMAD.IADD R19, R19, 0x1, -R0 ;  /* 0x000000011313e824 */ /* 0x000fe200078e0a00 */
[C---:B------:R-:W-:Y:S01]  /*1780*/  ISETP.GT.U32.AND P6, PT, R0.reuse, R33, PT ;  /* 0x000000210000720c */ /* 0x040fe20003fc4070 */
[C---:B------:R-:W-:Y:S01]  /*1790*/  IMAD R59, R0.reuse, R10, R59 ;  /* 0x0000000a003b7224 */ /* 0x040fe200078e023b */
[----:B------:R-:W-:Y:S01]  /*17a0*/  ISETP.GT.U32.AND P5, PT, R0, R51, PT ;  /* 0x000000330000720c */ /* 0x000fe20003fa4070 */
[----:B------:R-:W-:Y:S02]  /*17b0*/  IMAD.MOV R14, RZ, RZ, -R14 ;  /* 0x000000ffff0e7224 */ /* 0x000fe400078e0a0e */
[----:B------:R-:W-:-:S02]  /*17c0*/  IMAD.MOV R10, RZ, RZ, -R8 ;  /* 0x000000ffff0a7224 */ /* 0x000fc400078e0a08 */
[--C-:B------:R-:W-:Y:S01]  /*17d0*/  @!P2 IMAD.IADD R25, R25, 0x1, -R0.reuse ;  /* 0x000000011919a824 */ /* 0x100fe200078e0a00 */
[C---:B------:R-:W-:Y:S01]  /*17e0*/  ISETP.GT.U32.AND P2, PT, R0.reuse, R39, PT ;  /* 0x000000270000720c */ /* 0x040fe20003f44070 */
[--C-:B------:R-:W-:Y:S01]  /*17f0*/  @!P3 IMAD.IADD R27, R27, 0x1, -R0.reuse ;  /* 0x000000011b1bb824 */ /* 0x100fe200078e0a00 */
[C---:B------:R-:W-:Y:S01]  /*1800*/  ISETP.GT.U32.AND P3, PT, R0.reuse, R41, PT ;  /* 0x000000290000720c */ /* 0x040fe20003f64070 */
[----:B------:R-:W-:Y:S01]  /*1810*/  @!P4 IMAD.IADD R31, R31, 0x1, -R0 ;  /* 0x000000011f1fc824 */ /* 0x000fe200078e0a00 */
[----:B------:R-:W-:Y:S01]  /*1820*/  ISETP.GT.U32.AND P4, PT, R0, R47, PT ;  /* 0x0000002f0000720c */ /* 0x000fe20003f84070 */
[----:B------:R-:W-:-:S04]  /*1830*/  IMAD.HI.U32 R8, R7, R69, RZ ;  /* 0x0000004507087227 */ /* 0x000fc800078e00ff */
[----:B------:R-:W-:Y:S02]  /*1840*/  IMAD R63, R0, R14, R63 ;  /* 0x0000000e003f7224 */ /* 0x000fe400078e023f */
[----:B------:R-:W-:Y:S02]  /*1850*/  IMAD.MOV R14, RZ, RZ, -R8 ;  /* 0x000000ffff0e7224 */ /* 0x000fe400078e0a08 */
[----:B------:R-:W-:-:S04]  /*1860*/  IMAD.HI.U32 R8, R7, R71, RZ ;  /* 0x0000004707087227 */ /* 0x000fc800078e00ff */
[----:B------:R-:W-:Y:S01]  /*1870*/  @!P1 IMAD.IADD R37, R37, 0x1, -R0 ;  /* 0x0000000125259824 */ /* 0x000fe200078e0a00 */
[C---:B------:R-:W-:Y:S01]  /*1880*/  ISETP.GT.U32.AND P1, PT, R0.reuse, R57, PT ;  /* 0x000000390000720c */ /* 0x040fe20003f24070 */
[----:B------:R-:W-:Y:S02]  /*1890*/  IMAD.MOV R8, RZ, RZ, -R8 ;  /* 0x000000ffff087224 */ /* 0x000fe400078e0a08 */
[--C-:B------:R-:W-:Y:S01]  /*18a0*/  @!P0 IMAD.IADD R35, R35, 0x1, -R0.reuse ;  /* 0x0000000123238824 */ /* 0x100fe200078e0a00 */
[C---:B------:R-:W-:Y:S01]  /*18b0*/  ISETP.GT.U32.AND P0, PT, R0.reuse, R55, PT ;  /* 0x000000370000720c */ /* 0x040fe20003f04070 */
[C---:B------:R-:W-:Y:S02]  /*18c0*/  IMAD R65, R0.reuse, R10, R65 ;  /* 0x0000000a00417224 */ /* 0x040fe400078e0241 */
[----:B------:R-:W-:Y:S01]  /*18d0*/  @!P6 IMAD.IADD R33, R33, 0x1, -R0 ;  /* 0x000000012121e824 */ /* 0x000fe200078e0a00 */
[----:B------:R-:W-:Y:S01]  /*18e0*/  ISETP.GT.U32.AND P6, PT, R0, R53, PT ;  /* 0x000000350000720c */ /* 0x000fe20003fc4070 */
[----:B------:R-:W-:-:S04]  /*18f0*/  IMAD.HI.U32 R10, R7, R73, RZ ;  /* 0x00000049070a7227 */ /* 0x000fc800078e00ff */
[C---:B------:R-:W-:Y:S02]  /*1900*/  IMAD R71, R0.reuse, R8, R71 ;  /* 0x0000000800477224 */ /* 0x040fe400078e0247 */
[--C-:B------:R-:W-:Y:S01]  /*1910*/  @!P2 IMAD.IADD R39, R39, 0x1, -R0.reuse ;  /* 0x000000012727a824 */ /* 0x100fe200078e0a00 */
[C---:B------:R-:W-:Y:S01]  /*1920*/  ISETP.GT.U32.AND P2, PT, R0.reuse, R59, PT ;  /* 0x0000003b0000720c */ /* 0x040fe20003f44070 */
[--C-:B------:R-:W-:Y:S01]  /*1930*/  @!P3 IMAD.IADD R41, R41, 0x1, -R0.reuse ;  /* 0x000000012929b824 */ /* 0x100fe200078e0a00 */
[C---:B------:R-:W-:Y:S01]  /*1940*/  ISETP.GT.U32.AND P3, PT, R0.reuse, R61, PT ;  /* 0x0000003d0000720c */ /* 0x040fe20003f64070 */
[----:B------:R-:W-:Y:S01]  /*1950*/  @!P4 IMAD.IADD R47, R47, 0x1, -R0 ;  /* 0x000000012f2fc824 */ /* 0x000fe200078e0a00 */
[----:B------:R-:W-:Y:S01]  /*1960*/  ISETP.GT.U32.AND P4, PT, R0, R63, PT ;  /* 0x0000003f0000720c */ /* 0x000fe20003f84070 */
[----:B------:R-:W-:-:S04]  /*1970*/  IMAD.HI.U32 R8, R7, R83, RZ ;  /* 0x0000005307087227 */ /* 0x000fc800078e00ff */
[----:B------:R-:W-:Y:S01]  /*1980*/  @!P5 IMAD.IADD R51, R51, 0x1, -R0 ;  /* 0x000000013333d824 */ /* 0x000fe200078e0a00 */
[----:B------:R-:W-:Y:S01]  /*1990*/  ISETP.GT.U32.AND P5, PT, R0, R65, PT ;  /* 0x000000410000720c */ /* 0x000fe20003fa4070 */
[----:B------:R-:W-:Y:S02]  /*19a0*/  IMAD.MOV R10, RZ, RZ, -R10 ;  /* 0x000000ffff0a7224 */ /* 0x000fe400078e0a0a */
[----:B------:R-:W-:-:S04]  /*19b0*/  IMAD.HI.U32 R7, R7, R85, RZ ;  /* 0x0000005507077227 */ /* 0x000fc800078e00ff */
[----:B------:R-:W-:-:S04]  /*19c0*/  IMAD.HI.U32 R6, R6, R87, RZ ;  /* 0x0000005706067227 */ /* 0x000fc800078e00ff */
[C---:B------:R-:W-:Y:S02]  /*19d0*/  IMAD R73, R0.reuse, R10, R73 ;  /* 0x0000000a00497224 */ /* 0x040fe400078e0249 */
[----:B------:R-:W-:Y:S02]  /*19e0*/  IMAD.MOV R8, RZ, RZ, -R8 ;  /* 0x000000ffff087224 */ /* 0x000fe400078e0a08 */
[----:B------:R-:W-:Y:S02]  /*19f0*/  IMAD.MOV R7, RZ, RZ, -R7 ;  /* 0x000000ffff077224 */ /* 0x000fe400078e0a07 */
[----:B------:R-:W-:Y:S02]  /*1a00*/  IMAD.MOV R6, RZ, RZ, -R6 ;  /* 0x000000ffff067224 */ /* 0x000fe400078e0a06 */
[C---:B------:R-:W-:Y:S02]  /*1a10*/  IMAD R69, R0.reuse, R14, R69 ;  /* 0x0000000e00457224 */ /* 0x040fe400078e0245 */
[----:B------:R-:W-:Y:S01]  /*1a20*/  @!P1 IMAD.IADD R57, R57, 0x1, -R0 ;  /* 0x0000000139399824 */ /* 0x000fe200078e0a00 */
[C---:B------:R-:W-:Y:S01]  /*1a30*/  ISETP.GT.U32.AND P1, PT, R0.reuse, R71, PT ;  /* 0x000000470000720c */ /* 0x040fe20003f24070 */
[----:B------:R-:W-:-:S02]  /*1a40*/  IMAD R83, R0, R8, R83 ;  /* 0x0000000800537224 */ /* 0x000fc400078e0253 */
[----:B------:R-:W-:Y:S01]  /*1a50*/  IMAD R85, R0, R7, R85 ;  /* 0x0000000700557224 */ /* 0x000fe200078e0255 */
[----:B------:R-:W-:Y:S01]  /*1a60*/  SHF.R.U32.HI R7, RZ, 0x5, R74 ;  /* 0x00000005ff077819 */ /* 0x000fe2000001164a */
[----:B------:R-:W-:Y:S01]  /*1a70*/  IMAD R87, R4, R6, R87 ;  /* 0x0000000604577224 */ /* 0x000fe200078e0257 */
[----:B------:R-:W-:Y:S01]  /*1a80*/  SHF.R.S32.HI R6, RZ, 0x1f, R3 ;  /* 0x0000001fff067819 */ /* 0x000fe20000011403 */
[--C-:B------:R-:W-:Y:S01]  /*1a90*/  @!P0 IMAD.IADD R55, R55, 0x1, -R0.reuse ;  /* 0x0000000137378824 */ /* 0x100fe200078e0a00 */
[C---:B------:R-:W-:Y:S01]  /*1aa0*/  ISETP.GT.U32.AND P0, PT, R0.reuse, R73, PT ;  /* 0x000000490000720c */ /* 0x040fe20003f04070 */
[--C-:B------:R-:W-:Y:S01]  /*1ab0*/  @!P6 IMAD.IADD R53, R53, 0x1, -R0.reuse ;  /* 0x000000013535e824 */ /* 0x100fe200078e0a00 */
[C---:B------:R-:W-:Y:S01]  /*1ac0*/  ISETP.GT.U32.AND P6, PT, R0.reuse, R69, PT ;  /* 0x000000450000720c */ /* 0x040fe20003fc4070 */
[--C-:B------:R-:W-:Y:S01]  /*1ad0*/  @!P2 IMAD.IADD R59, R59, 0x1, -R0.reuse ;  /* 0x000000013b3ba824 */ /* 0x100fe200078e0a00 */
[C---:B------:R-:W-:Y:S01]  /*1ae0*/  ISETP.GT.U32.AND P2, PT, R0.reuse, R83, PT ;  /* 0x000000530000720c */ /* 0x040fe20003f44070 */
[--C-:B------:R-:W-:Y:S01]  /*1af0*/  @!P3 IMAD.IADD R61, R61, 0x1, -R0.reuse ;  /* 0x000000013d3db824 */ /* 0x100fe200078e0a00 */
[----:B------:R-:W-:Y:S01]  /*1b00*/  ISETP.GT.U32.AND P3, PT, R0, R85, PT ;  /* 0x000000550000720c */ /* 0x000fe20003f64070 */
[--C-:B------:R-:W-:Y:S01]  /*1b10*/  @!P4 IMAD.IADD R63, R63, 0x1, -R0.reuse ;  /* 0x000000013f3fc824 */ /* 0x100fe200078e0a00 */
[----:B------:R-:W-:Y:S01]  /*1b20*/  ISETP.GT.U32.AND P4, PT, R4, R87, PT ;  /* 0x000000570400720c */ /* 0x000fe20003f84070 */
        /* <DEDUP_REMOVED lines=11> */
[C---:B------:R-:W-:Y:S01]  /*1be0*/  ISETP.GT.U32.AND P3, PT, R0.reuse, R63, PT ;  /* 0x0000003f0000720c */ /* 0x040fe20003f64070 */
[----:B------:R-:W-:Y:S01]  /*1bf0*/  @!P4 IMAD.IADD R87, R87, 0x1, -R4 ;  /* 0x000000015757c824 */ /* 0x000fe200078e0a04 */
        /* <DEDUP_REMOVED lines=8> */
[----:B------:R-:W-:Y:S01]  /*1c80*/  R2UR UR14, R7 ;  /* 0x00000000070e72ca */ /* 0x000fe200000e0000 */
[--C-:B------:R-:W-:Y:S01]  /*1c90*/  @!P2 IMAD.IADD R61, R61, 0x1, -R0.reuse ;  /* 0x000000013d3da824 */ /* 0x100fe200078e0a00 */
[----:B------:R-:W-:Y:S01]  /*1ca0*/  ISETP.GT.U32.AND P2, PT, R0, R83, PT ;  /* 0x000000530000720c */ /* 0x000fe20003f44070 */
[--C-:B------:R-:W-:Y:S01]  /*1cb0*/  @!P3 IMAD.IADD R63, R63, 0x1, -R0.reuse ;  /* 0x000000013f3fb824 */ /* 0x100fe200078e0a00 */
[----:B------:R-:W-:Y:S01]  /*1cc0*/  ISETP.GT.U32.AND P3, PT, R4, R87, PT ;  /* 0x000000570400720c */ /* 0x000fe20003f64070 */
[--C-:B------:R-:W-:Y:S01]  /*1cd0*/  @!P4 IMAD.IADD R65, R65, 0x1, -R0.reuse ;  /* 0x000000014141c824 */ /* 0x100fe200078e0a00 */
[----:B------:R-:W-:Y:S01]  /*1ce0*/  ISETP.GE.AND P4, PT, R99, RZ, PT ;  /* 0x000000ff6300720c */ /* 0x000fe20003f86270 */
[--C-:B------:R-:W-:Y:S01]  /*1cf0*/  @!P5 IMAD.IADD R69, R69, 0x1, -R0.reuse ;  /* 0x000000014545d824 */ /* 0x100fe200078e0a00 */
[----:B------:R-:W-:Y:S01]  /*1d00*/  ISETP.GE.AND P5, PT, R98, RZ, PT ;  /* 0x000000ff6200720c */ /* 0x000fe20003fa6270 */
[--C-:B------:R-:W-:Y:S01]  /*1d10*/  @!P1 IMAD.IADD R71, R71, 0x1, -R0.reuse ;  /* 0x0000000147479824 */ /* 0x100fe200078e0a00 */
[----:B------:R-:W-:Y:S01]  /*1d20*/  ISETP.GE.AND P1, PT, R96, RZ, PT ;  /* 0x000000ff6000720c */ /* 0x000fe20003f26270 */
[--C-:B------:R-:W-:Y:S01]  /*1d30*/  @!P0 IMAD.IADD R73, R73, 0x1, -R0.reuse ;  /* 0x0000000149498824 */ /* 0x100fe200078e0a00 */
[----:B------:R-:W-:Y:S01]  /*1d40*/  ISETP.GE.AND P0, PT, R97, RZ, PT ;  /* 0x000000ff6100720c */ /* 0x000fe20003f06270 */
[----:B------:R-:W-:Y:S01]  /*1d50*/  IMAD.MOV.U32 R7, RZ, RZ, R57 ;  /* 0x000000ffff077224 */ /* 0x000fe200078e0039 */
[----:B------:R-:W-:Y:S01]  /*1d60*/  ISETP.GT.U32.AND P6, PT, R0, R85, PT ;  /* 0x000000550000720c */ /* 0x000fe20003fc4070 */
[----:B------:R-:W-:Y:S01]  /*1d70*/  @!P2 IMAD.IADD R83, R83, 0x1, -R0 ;  /* 0x000000015353a824 */ /* 0x000fe200078e0a00 */
[----:B------:R-:W-:Y:S01]  /*1d80*/  ISETP.GE.AND P2, PT, R95, RZ, PT ;  /* 0x000000ff5f00720c */ /* 0x000fe20003f46270 */
[----:B------:R-:W-:Y:S01]  /*1d90*/  @!P3 IMAD.IADD R87, R87, 0x1, -R4 ;  /* 0x000000015757b824 */ /* 0x000fe200078e0a04 */
[----:B------:R-:W-:Y:S01]  /*1da0*/  ISETP.GE.AND P3, PT, R94, RZ, PT ;  /* 0x000000ff5e00720c */ /* 0x000fe20003f66270 */
[----:B------:R-:W-:Y:S01]  /*1db0*/  @!P4 IMAD.MOV R5, RZ, RZ, -R5 ;  /* 0x000000ffff05c224 */ /* 0x000fe200078e0a05 */
[----:B------:R-:W-:Y:S01]  /*1dc0*/  ISETP.GE.AND P4, PT, R93, RZ, PT ;  /* 0x000000ff5d00720c */ /* 0x000fe20003f86270 */
[----:B------:R-:W-:Y:S01]  /*1dd0*/  @!P5 IMAD.MOV R9, RZ, RZ, -R9 ;  /* 0x000000ffff09d224 */ /* 0x000fe200078e0a09 */
[----:B------:R-:W-:Y:S01]  /*1de0*/  ISETP.GE.AND P5, PT, R92, RZ, PT ;  /* 0x000000ff5c00720c */ /* 0x000fe20003fa6270 */
[----:B------:R-:W-:Y:S01]  /*1df0*/  @!P1 IMAD.MOV R13, RZ, RZ, -R13 ;  /* 0x000000ffff0d9224 */ /* 0x000fe200078e0a0d */
[----:B------:R-:W-:Y:S01]  /*1e00*/  ISETP.GE.AND P1, PT, R90, RZ, PT ;  /* 0x000000ff5a00720c */ /* 0x000fe20003f26270 */
[----:B------:R-:W-:Y:S01]  /*1e10*/  @!P0 IMAD.MOV R11, RZ, RZ, -R11 ;  /* 0x000000ffff0b8224 */ /* 0x000fe200078e0a0b */
[----:B------:R-:W-:Y:S01]  /*1e20*/  ISETP.GE.AND P0, PT, R91, RZ, PT ;  /* 0x000000ff5b00720c */ /* 0x000fe20003f06270 */
[----:B------:R-:W-:Y:S01]  /*1e30*/  @!P6 IMAD.IADD R85, R85, 0x1, -R0 ;  /* 0x000000015555e824 */ /* 0x000fe200078e0a00 */
[----:B------:R-:W-:Y:S01]  /*1e40*/  LOP3.LUT R0, RZ, R29, RZ, 0x33, !PT ;  /* 0x0000001dff007212 */ /* 0x000fe200078e33ff */
        /* <DEDUP_REMOVED lines=12> */
[----:B0-----:R-:W-:Y:S01]  /*1f10*/  IMAD.MOV.U32 R81, RZ, RZ, R65 ;  /* 0x000000ffff517224 */ /* 0x001fe200078e0041 */
[----:B------:R-:W-:Y:S01]  /*1f20*/  ISETP.NE.AND P6, PT, R28, RZ, PT ;  /* 0x000000ff1c00720c */ /* 0x000fe20003fc5270 */
        /* <DEDUP_REMOVED lines=12> */
[----:B------:R-:W-:Y:S01]  /*1ff0*/  IMAD.MOV.U32 R75, RZ, RZ, R59 ;  /* 0x000000ffff4b7224 */ /* 0x000fe200078e003b */
[----:B------:R-:W-:Y:S01]  /*2000*/  LEA.HI R3, R6, R3, RZ, 0x6 ;  /* 0x0000000306037211 */ /* 0x000fe200078f30ff */
        /* <DEDUP_REMOVED lines=13> */
[----:B------:R-:W-:Y:S01]  /*20e0*/  SHF.R.S32.HI R3, RZ, 0x6, R3 ;  /* 0x00000006ff037819 */ /* 0x000fe20000011403 */
[----:B------:R-:W-:-:S02]  /*20f0*/  IMAD.MOV.U32 R79, RZ, RZ, R63 ;  /* 0x000000ffff4f7224 */ /* 0x000fc400078e003f */
        /* <DEDUP_REMOVED lines=9> */
[----:B------:R-:W-:Y:S01]  /*2190*/  ISETP.NE.AND P1, PT, R29, RZ, PT ;  /* 0x000000ff1d00720c */ /* 0x000fe20003f25270 */
[----:B------:R-:W-:Y:S01]  /*21a0*/  @!P0 IMAD.MOV R69, RZ, RZ, -R69 ;  /* 0x000000ffff458224 */ /* 0x000fe200078e0a45 */
[----:B------:R-:W-:Y:S01]  /*21b0*/  ISETP.GE.AND P0, PT, R20, RZ, PT ;  /* 0x000000ff1400720c */ /* 0x000fe20003f06270 */
[----:B------:R-:W-:Y:S01]  /*21c0*/  IMAD.MOV.U32 R4, RZ, RZ, R87 ;  /* 0x000000ffff047224 */ /* 0x000fe200078e0057 */
[C---:B------:R-:W-:Y:S01]  /*21d0*/  SEL R13, R0.reuse, R13, !P1 ;  /* 0x0000000d000d7207 */ /* 0x040fe20004800000 */
[----:B------:R-:W-:Y:S01]  /*21e0*/  @!P2 IMAD.MOV R71, RZ, RZ, -R71 ;  /* 0x000000ffff47a224 */ /* 0x000fe200078e0a47 */
[C---:B------:R-:W-:Y:S01]  /*21f0*/  SEL R11, R0.reuse, R11, !P1 ;  /* 0x0000000b000b7207 */ /* 0x040fe20004800000 */
[----:B------:R-:W-:Y:S01]  /*2200*/  @!P3 IMAD.MOV R83, RZ, RZ, -R83 ;  /* 0x000000ffff53b224 */ /* 0x000fe200078e0a53 */
[C---:B------:R-:W-:Y:S01]  /*2210*/  SEL R5, R0.reuse, R5, !P1 ;  /* 0x0000000500057207 */ /* 0x040fe20004800000 */
[----:B------:R-:W-:Y:S01]  /*2220*/  @!P4 IMAD.MOV R85, RZ, RZ, -R85 ;  /* 0x000000ffff55c224 */ /* 0x000fe200078e0a55 */
[C---:B------:R-:W-:Y:S01]  /*2230*/  SEL R19, R0.reuse, R19, !P1 ;  /* 0x0000001300137207 */ /* 0x040fe20004800000 */
[----:B------:R-:W-:Y:S01]  /*2240*/  @!P5 IMAD.MOV R67, RZ, RZ, -R67 ;  /* 0x000000ffff43d224 */ /* 0x000fe200078e0a43 */
[C---:B------:R-:W-:Y:S01]  /*2250*/  SEL R9, R0.reuse, R9, !P1 ;  /* 0x0000000900097207 */ /* 0x040fe20004800000 */
[----:B------:R-:W-:Y:S01]  /*2260*/  IMAD R13, R13, UR4, RZ ;  /* 0x000000040d0d7c24 */ /* 0x000fe2000f8e02ff */
        /* <DEDUP_REMOVED lines=30> */
[----:B------:R-:W-:Y:S01]  /*2450*/  SEL R114, R0, R55, !P1 ;  /* 0x0000003700727207 */ /* 0x000fe20004800000 */
[----:B------:R-:W-:Y:S01]  /*2460*/  IMAD R100, R100, UR4, RZ ;  /* 0x0000000464647c24 */ /* 0x000fe2000f8e02ff */
[----:B------:R-:W-:Y:S01]  /*2470*/  SEL R120, R0, R7, !P1 ;  /* 0x0000000700787207 */ /* 0x000fe20004800000 */
[----:B------:R-:W-:Y:S01]  /*2480*/  IMAD R110, R110, UR4, RZ ;  /* 0x000000046e6e7c24 */ /* 0x000fe2000f8e02ff */
[----:B------:R-:W-:Y:S01]  /*2490*/  SEL R123, R0, R75, !P1 ;  /* 0x0000004b007b7207 */ /* 0x000fe20004800000 */
[----:B------:R-:W-:Y:S01]  /*24a0*/  IMAD R114, R114, UR4, RZ ;  /* 0x0000000472727c24 */ /* 0x000fe2000f8e02ff */
[----:B------:R-:W-:Y:S01]  /*24b0*/  SEL R125, R0, R77, !P1 ;  /* 0x0000004d007d7207 */ /* 0x000fe20004800000 */
[----:B------:R-:W-:Y:S01]  /*24c0*/  IMAD R120, R120, UR4, RZ ;  /* 0x0000000478787c24 */ /* 0x000fe2000f8e02ff */
[C---:B------:R-:W-:Y:S01]  /*24d0*/  SEL R30, R0.reuse, R79, !P1 ;  /* 0x0000004f001e7207 */ /* 0x040fe20004800000 */
[----:B------:R-:W-:Y:S01]  /*24e0*/  IMAD R61, R61, UR4, RZ ;  /* 0x000000043d3d7c24 */ /* 0x000fe2000f8e02ff */
[C---:B------:R-:W-:Y:S01]  /*24f0*/  SEL R29, R0.reuse, R81, !P1 ;  /* 0x00000051001d7207 */ /* 0x040fe20004800000 */
[----:B------:R-:W-:Y:S01]  /*2500*/  IMAD R35, R25, UR4, RZ ;  /* 0x0000000419237c24 */ /* 0x000fe2000f8e02ff */
[----:B------:R-:W-:Y:S01]  /*2510*/  SEL R69, R0, R69, !P1 ;  /* 0x0000004500457207 */ /* 0x000fe20004800000 */
        /* <DEDUP_REMOVED lines=11> */
[----:B------:R-:W-:Y:S01]  /*25d0*/  SHF.R.S32.HI R18, RZ, 0x1f, R13 ;  /* 0x0000001fff127819 */ /* 0x000fe2000001140d */
[----:B------:R-:W-:Y:S01]  /*25e0*/  IMAD R125, R125, UR4, RZ ;  /* 0x000000047d7d7c24 */ /* 0x000fe2000f8e02ff */
[----:B------:R-:W-:Y:S01]  /*25f0*/  IADD3 R8, P2, R13, UR8, RZ ;  /* 0x000000080d087c10 */ /* 0x000fe2000ff5e0ff */
[----:B------:R-:W-:Y:S01]  /*2600*/  IMAD R5, R0, UR4, RZ ;  /* 0x0000000400057c24 */ /* 0x000fe2000f8e02ff */
[----:B------:R-:W-:Y:S01]  /*2610*/  @!P6 LOP3.LUT R4, RZ, R28, RZ, 0x33, !PT ;  /* 0x0000001cff04e212 */ /* 0x000fe200078e33ff */
[----:B------:R-:W-:Y:S01]  /*2620*/  IMAD R28, R69, UR4, RZ ;  /* 0x00000004451c7c24 */ /* 0x000fe2000f8e02ff */
[----:B------:R-:W-:Y:S01]  /*2630*/  SHF.R.S32.HI R16, RZ, 0x1f, R11 ;  /* 0x0000001fff107819 */ /* 0x000fe2000001140b */
[----:B------:R-:W-:Y:S01]  /*2640*/  IMAD R25, R83, UR4, RZ ;  /* 0x0000000453197c24 */ /* 0x000fe2000f8e02ff */
[----:B------:R-:W-:Y:S01]  /*2650*/  IADD3 R7, P3, R11, UR8, RZ ;  /* 0x000000080b077c10 */ /* 0x000fe2000ff7e0ff */
[----:B------:R-:W-:Y:S01]  /*2660*/  IMAD R24, R24, UR4, RZ ;  /* 0x0000000418187c24 */ /* 0x000fe2000f8e02ff */
[----:B------:R-:W-:Y:S01]  /*2670*/  SHF.R.S32.HI R12, RZ, 0x1f, R6 ;  /* 0x0000001fff0c7819 */ /* 0x000fe20000011406 */
[----:B------:R-:W0:Y:S01]  /*2680*/  LDC R47, c[0x0][0x238] ;  /* 0x00008e00ff2f7b82 */ /* 0x000e220000000800 */
[----:B------:R-:W-:Y:S01]  /*2690*/  IADD3 R0, P5, R6, UR8, RZ ;  /* 0x0000000806007c10 */ /* 0x000fe2000ffbe0ff */
[----:B------:R-:W-:Y:S01]  /*26a0*/  IMAD R4, R4, UR5, RZ ;  /* 0x0000000504047c24 */ /* 0x000fe2000f8e02ff */
[----:B------:R-:W-:Y:S01]  /*26b0*/  SHF.R.S32.HI R56, RZ, 0x1f, R19 ;  /* 0x0000001fff387819 */ /* 0x000fe20000011413 */
[----:B------:R-:W-:Y:S01]  /*26c0*/  UIADD3 UR4, UR12, 0x4000, URZ ;  /* 0x000040000c047890 */ /* 0x000fe2000fffe03f */
[----:B------:R-:W-:Y:S01]  /*26d0*/  IADD3 R11, P6, R19, UR8, RZ ;  /* 0x00000008130b7c10 */ /* 0x000fe2000ffde0ff */
[----:B------:R-:W-:Y:S01]  /*26e0*/  ULDC UR5, c[0x0][0x23c] ;  /* 0x00008f0000057ab9 */ /* 0x000fe20000000800 */
[----:B------:R-:W-:Y:S01]  /*26f0*/  IADD3.X R18, R18, UR9, RZ, P2, !PT ;  /* 0x0000000912127c10 */ /* 0x000fe200097fe4ff */
[----:B------:R-:W-:Y:S01]  /*2700*/  USHF.R.U32.HI UR4, URZ, 0x4, UR4 ;  /* 0x000000043f047899 */ /* 0x000fe20008011604 */
[----:B------:R-:W-:-:S02]  /*2710*/  SHF.R.S32.HI R14, RZ, 0x1f, R9 ;  /* 0x0000001fff0e7819 */ /* 0x000fc40000011409 */
[----:B------:R-:W-:Y:S02]  /*2720*/  CS2R R38, SRZ ;  /* 0x0000000000267805 */ /* 0x000fe4000001ff00 */
[----:B------:R-:W-:Y:S01]  /*2730*/  IADD3 R6, P4, R9, UR8, RZ ;  /* 0x0000000809067c10 */ /* 0x000fe2000ff9e0ff */
[----:B------:R-:W-:Y:S01]  /*2740*/  USGXT.U32 UR4, UR4, 0xe ;  /* 0x0000000e0404789a */ /* 0x000fe20008000000 */
[----:B------:R-:W-:Y:S02]  /*2750*/  SHF.R.S32.HI R64, RZ, 0x1f, R36 ;  /* 0x0000001fff407819 */ /* 0x000fe40000011424 */
[----:B------:R-:W-:Y:S02]  /*2760*/  CS2R R40, SRZ ;  /* 0x0000000000287805 */ /* 0x000fe4000001ff00 */
[----:B------:R-:W-:Y:S02]  /*2770*/  IADD3 R19, P2, R36, UR8, RZ ;  /* 0x0000000824137c10 */ /* 0x000fe4000ff5e0ff */
[----:B------:R-:W-:-:S02]  /*2780*/  CS2R R36, SRZ ;  /* 0x0000000000247805 */ /* 0x000fc4000001ff00 */
[----:B------:R-:W-:Y:S01]  /*2790*/  SHF.R.S32.HI R20, RZ, 0x1f, R15 ;  /* 0x0000001fff147819 */ /* 0x000fe2000001140f */
[----:B------:R-:W-:Y:S01]  /*27a0*/  USHF.L.U32 UR15, UR5, 0x6, URZ ;  /* 0x00000006050f7899 */ /* 0x000fe2000800063f */
[----:B------:R-:W-:Y:S01]  /*27b0*/  IADD3 R9, P1, R15, UR8, RZ ;  /* 0x000000080f097c10 */ /* 0x000fe2000ff3e0ff */
[----:B------:R-:W-:Y:S01]  /*27c0*/  IMAD R2, R2, UR5, RZ ;  /* 0x0000000502027c24 */ /* 0x000fe2000f8e02ff */
[----:B------:R-:W-:Y:S02]  /*27d0*/  SHF.R.S32.HI R72, RZ, 0x1f, R65 ;  /* 0x0000001fff487819 */ /* 0x000fe40000011441 */
[----:B------:R-:W-:Y:S02]  /*27e0*/  CS2R R54, SRZ ;  /* 0x0000000000367805 */ /* 0x000fe4000001ff00 */
[----:B------:R-:W-:Y:S01]  /*27f0*/  IADD3.X R64, R64, UR9, RZ, P2, !PT ;  /* 0x0000000940407c10 */ /* 0x000fe200097fe4ff */
[----:B------:R-:W-:Y:S01]  /*2800*/  UMOV UR5, URZ ;  /* 0x0000003f00057c82 */ /* 0x000fe20008000000 */
[----:B------:R-:W-:-:S02]  /*2810*/  SHF.R.S32.HI R66, RZ, 0x1f, R21 ;  /* 0x0000001fff427819 */ /* 0x000fc40000011415 */
[----:B------:R-:W-:Y:S02]  /*2820*/  IADD3.X R20, R20, UR9, RZ, P1, !PT ;  /* 0x0000000914147c10 */ /* 0x000fe40008ffe4ff */
[----:B------:R-:W-:Y:S02]  /*2830*/  IADD3 R65, P2, R65, UR8, RZ ;  /* 0x0000000841417c10 */ /* 0x000fe4000ff5e0ff */
[----:B------:R-:W-:Y:S02]  /*2840*/  IADD3 R21, P1, R21, UR8, RZ ;  /* 0x0000000815157c10 */ /* 0x000fe4000ff3e0ff */
[----:B------:R-:W-:Y:S02]  /*2850*/  SHF.R.S32.HI R22, RZ, 0x1f, R17 ;  /* 0x0000001fff167819 */ /* 0x000fe40000011411 */
[----:B------:R-:W-:Y:S02]  /*2860*/  IADD3 R10, P0, R17, UR8, RZ ;  /* 0x00000008110a7c10 */ /* 0x000fe4000ff1e0ff */
[----:B------:R-:W-:-:S02]  /*2870*/  IADD3.X R72, R72, UR9, RZ, P2, !PT ;  /* 0x0000000948487c10 */ /* 0x000fc400097fe4ff */
[----:B------:R-:W-:Y:S02]  /*2880*/  SHF.R.S32.HI R96, RZ, 0x1f, R100 ;  /* 0x0000001fff607819 */ /* 0x000fe40000011464 */
[----:B------:R-:W-:Y:S02]  /*2890*/  IADD3.X R66, R66, UR9, RZ, P1, !PT ;  /* 0x0000000942427c10 */ /* 0x000fe40008ffe4ff */
[----:B------:R-:W-:Y:S02]  /*28a0*/  IADD3 R73, P2, R30, UR8, RZ ;  /* 0x000000081e497c10 */ /* 0x000fe4000ff5e0ff */
[----:B------:R-:W-:Y:S02]  /*28b0*/  SHF.R.S32.HI R67, RZ, 0x1f, R23 ;  /* 0x0000001fff437819 */ /* 0x000fe40000011417 */
[----:B------:R-:W-:Y:S01]  /*28c0*/  IADD3.X R22, R22, UR9, RZ, P0, !PT ;  /* 0x0000000916167c10 */ /* 0x000fe200087fe4ff */
[----:B------:R1:W-:Y:S01]  /*28d0*/  STL [R1+0x4], R73 ;  /* 0x0000044901007387 */ /* 0x0003e20000100800 */
[----:B------:R-:W-:-:S02]  /*28e0*/  IADD3 R100, P1, R100, UR8, RZ ;  /* 0x0000000864647c10 */ /* 0x000fc4000ff3e0ff */
[----:B------:R-:W-:Y:S02]  /*28f0*/  IADD3 R23, P0, R23, UR8, RZ ;  /* 0x0000000817177c10 */ /* 0x000fe4000ff1e0ff */
[----:B------:R-:W-:Y:S02]  /*2900*/  IADD3.X R96, R96, UR9, RZ, P1, !PT ;  /* 0x0000000960607c10 */ /* 0x000fe40008ffe4ff */
[----:B------:R-:W-:Y:S02]  /*2910*/  SHF.R.S32.HI R108, RZ, 0x1f, R110 ;  /* 0x0000001fff6c7819 */ /* 0x000fe4000001146e */
[----:B------:R-:W-:Y:S02]  /*2920*/  IADD3.X R67, R67, UR9, RZ, P0, !PT ;  /* 0x0000000943437c10 */ /* 0x000fe400087fe4ff */
[----:B-1----:R-:W-:Y:S02]  /*2930*/  IADD3 R73, P1, R29, UR8, RZ ;  /* 0x000000081d497c10 */ /* 0x002fe4000ff3e0ff */
[----:B------:R-:W-:-:S02]  /*2940*/  SHF.R.S32.HI R68, RZ, 0x1f, R57 ;  /* 0x0000001fff447819 */ /* 0x000fc40000011439 */
[----:B------:R-:W-:Y:S01]  /*2950*/  IADD3.X R56, R56, UR9, RZ, P6, !PT ;  /* 0x0000000938387c10 */ /* 0x000fe2000b7fe4ff */
[----:B------:R1:W-:Y:S01]  /*2960*/  STL [R1+0xc], R73 ;  /* 0x00000c4901007387 */ /* 0x0003e20000100800 */
[----:B------:R-:W-:Y:S02]  /*2970*/  IADD3 R110, P0, R110, UR8, RZ ;  /* 0x000000086e6e7c10 */ /* 0x000fe4000ff1e0ff */
[----:B------:R-:W-:Y:S02]  /*2980*/  IADD3.X R12, R12, UR9, RZ, P5, !PT ;  /* 0x000000090c0c7c10 */ /* 0x000fe4000affe4ff */
[----:B------:R-:W-:Y:S02]  /*2990*/  IADD3 R57, P6, R57, UR8, RZ ;  /* 0x0000000839397c10 */ /* 0x000fe4000ffde0ff */
[----:B------:R-:W-:Y:S02]  /*29a0*/  SHF.R.S32.HI R58, RZ, 0x1f, R32 ;  /* 0x0000001fff3a7819 */ /* 0x000fe40000011420 */
[----:B------:R-:W-:-:S02]  /*29b0*/  IADD3 R13, P5, R32, UR8, RZ ;  /* 0x00000008200d7c10 */ /* 0x000fc4000ffbe0ff */
[----:B------:R-:W-:Y:S02]  /*29c0*/  CS2R R32, SRZ ;  /* 0x0000000000207805 */ /* 0x000fe4000001ff00 */
        /* <DEDUP_REMOVED lines=12> */
[----:B------:R-:W-:Y:S02]  /*2a90*/  IADD3.X R112, R112, UR9, RZ, P6, !PT ;  /* 0x0000000970707c10 */ /* 0x000fe4000b7fe4ff */
[----:B------:R-:W-:Y:S02]  /*2aa0*/  SHF.R.S32.HI R116, RZ, 0x1f, R120 ;  /* 0x0000001fff747819 */ /* 0x000fe40000011478 */
[----:B------:R-:W-:Y:S02]  /*2ab0*/  IADD3.X R69, R69, UR9, RZ, P5, !PT ;  /* 0x0000000945457c10 */ /* 0x000fe4000affe4ff */
[----:B-1----:R-:W-:Y:S02]  /*2ac0*/  IADD3 R73, P6, R27, UR8, RZ ;  /* 0x000000081b497c10 */ /* 0x002fe4000ffde0ff */
[----:B------:R-:W-:Y:S02]  /*2ad0*/  SHF.R.S32.HI R70, RZ, 0x1f, R61 ;  /* 0x0000001fff467819 */ /* 0x000fe4000001143d */
[----:B------:R-:W-:Y:S01]  /*2ae0*/  IADD3.X R60, R60, UR9, RZ, P4, !PT ;  /* 0x000000093c3c7c10 */ /* 0x000fe2000a7fe4ff */
[----:B------:R1:W-:Y:S01]  /*2af0*/  STL [R1+0x1c], R73 ;  /* 0x00001c4901007387 */ /* 0x0003e20000100800 */
[----:B------:R-:W-:-:S02]  /*2b00*/  IADD3 R120, P5, R120, UR8, RZ ;  /* 0x0000000878787c10 */ /* 0x000fc4000ffbe0ff */
[----:B------:R-:W-:Y:S02]  /*2b10*/  IADD3.X R16, R16, UR9, RZ, P3, !PT ;  /* 0x0000000910107c10 */ /* 0x000fe40009ffe4ff */
[----:B------:R-:W-:Y:S02]  /*2b20*/  IADD3 R61, P4, R61, UR8, RZ ;  /* 0x000000083d3d7c10 */ /* 0x000fe4000ff9e0ff */
[----:B------:R-:W-:Y:S02]  /*2b30*/  SHF.R.S32.HI R62, RZ, 0x1f, R35 ;  /* 0x0000001fff3e7819 */ /* 0x000fe40000011423 */
[----:B------:R-:W-:Y:S02]  /*2b40*/  IADD3 R17, P3, R35, UR8, RZ ;  /* 0x0000000823117c10 */ /* 0x000fe4000ff7e0ff */
[----:B------:R-:W-:Y:S02]  /*2b50*/  CS2R R34, SRZ ;  /* 0x0000000000227805 */ /* 0x000fe4000001ff00 */
[----:B------:R-:W-:-:S02]  /*2b60*/  IADD3.X R116, R116, UR9, RZ, P5, !PT ;  /* 0x0000000974747c10 */ /* 0x000fc4000affe4ff */
[----:B------:R-:W-:Y:S02]  /*2b70*/  SHF.R.S32.HI R121, RZ, 0x1f, R123 ;  /* 0x0000001fff797819 */ /* 0x000fe4000001147b */
[----:B------:R-:W-:Y:S02]  /*2b80*/  IADD3.X R70, R70, UR9, RZ, P4, !PT ;  /* 0x0000000946467c10 */ /* 0x000fe4000a7fe4ff */
[----:B-1----:R-:W-:Y:S02]  /*2b90*/  IADD3 R73, P5, R26, UR8, RZ ;  /* 0x000000081a497c10 */ /* 0x002fe4000ffbe0ff */
        /* <DEDUP_REMOVED lines=9> */
[----:B------:R-:W-:-:S02]  /*2c30*/  IADD3 R125, P3, R125, UR8, RZ ;  /* 0x000000087d7d7c10 */ /* 0x000fc4000ff7e0ff */
[----:B------:R-:W-:Y:S01]  /*2c40*/  SHF.R.S32.HI R31, RZ, 0x1f, R30 ;  /* 0x0000001fff1f7819 */ /* 0x000fe2000001141e */
[----:B------:R1:W-:Y:S01]  /*2c50*/  STL [R1+0x2c], R73 ;  /* 0x00002c4901007387 */ /* 0x0003e20000100800 */
[----:B------:R-:W-:Y:S02]  /*2c60*/  IADD3.X R124, R124, UR9, RZ, P3, !PT ;  /* 0x000000097c7c7c10 */ /* 0x000fe40009ffe4ff */
[----:B------:R-:W-:Y:S02]  /*2c70*/  SHF.R.S32.HI R30, RZ, 0x1f, R29 ;  /* 0x0000001fff1e7819 */ /* 0x000fe4000001141d */
[----:B------:R-:W-:Y:S02]  /*2c80*/  IADD3.X R76, R31, UR9, RZ, P2, !PT ;  /* 0x000000091f4c7c10 */ /* 0x000fe400097fe4ff */
[----:B------:R-:W-:Y:S02]  /*2c90*/  IADD3 R75, P2, R5, UR8, RZ ;  /* 0x00000008054b7c10 */ /* 0x000fe4000ff5e0ff */
[----:B------:R-:W-:-:S02]  /*2ca0*/  SHF.R.S32.HI R29, RZ, 0x1f, R28 ;  /* 0x0000001fff1d7819 */ /* 0x000fc4000001141c */
[----:B-1----:R-:W-:Y:S01]  /*2cb0*/  IADD3 R73, P3, R24, UR8, RZ ;  /* 0x0000000818497c10 */ /* 0x002fe2000ff7e0ff */
[----:B------:R-:W-:Y:S01]  /*2cc0*/  UMOV UR8, 0xfffffffe ;  /* 0xfffffffe00087882 */ /* 0x000fe20000000000 */
[----:B------:R-:W-:Y:S02]  /*2cd0*/  SHF.R.S32.HI R28, RZ, 0x1f, R27 ;  /* 0x0000001fff1c7819 */ /* 0x000fe4000001141b */
[----:B------:R-:W-:Y:S01]  /*2ce0*/  SHF.R.S32.HI R27, RZ, 0x1f, R26 ;  /* 0x0000001fff1b7819 */ /* 0x000fe2000001141a */
[----:B------:R1:W-:Y:S01]  /*2cf0*/  STL [R1+0x34], R73 ;  /* 0x0000344901007387 */ /* 0x0003e20000100800 */
[----:B------:R-:W-:Y:S02]  /*2d00*/  SHF.R.S32.HI R26, RZ, 0x1f, R25 ;  /* 0x0000001fff1a7819 */ /* 0x000fe40000011419 */
[----:B------:R-:W-:Y:S01]  /*2d10*/  SHF.R.S32.HI R25, RZ, 0x1f, R24 ;  /* 0x0000001fff197819 */ /* 0x000fe20000011418 */
[----:B------:R2:W-:Y:S01]  /*2d20*/  STL [R1], R76 ;  /* 0x0000004c01007387 */ /* 0x0005e20000100800 */
[----:B------:R-:W-:-:S03]  /*2d30*/  SHF.R.S32.HI R24, RZ, 0x1f, R5 ;  /* 0x0000001fff187819 */ /* 0x000fc60000011405 */
[----:B------:R3:W-:Y:S01]  /*2d40*/  STL [R1+0x3c], R75 ;  /* 0x00003c4b01007387 */ /* 0x0007e20000100800 */
[----:B-1----:R-:W-:Y:S02]  /*2d50*/  IADD3.X R73, R30, UR9, RZ, P1, !PT ;  /* 0x000000091e497c10 */ /* 0x002fe40008ffe4ff */
[----:B------:R-:W-:Y:S02]  /*2d60*/  CS2R R30, SRZ ;  /* 0x00000000001e7805 */ /* 0x000fe4000001ff00 */
[C---:B------:R-:W-:Y:S02]  /*2d70*/  IADD3 R5, P1, R4.reuse, UR6, RZ ;  /* 0x0000000604057c10 */ /* 0x040fe4000ff3e0ff */
[----:B--2---:R-:W-:Y:S01]  /*2d80*/  IADD3.X R76, R29, UR9, RZ, P0, !PT ;  /* 0x000000091d4c7c10 */ /* 0x004fe200087fe4ff */
[----:B------:R1:W-:Y:S01]  /*2d90*/  STL [R1+0x8], R73 ;  /* 0x0000084901007387 */ /* 0x0003e20000100800 */
[----:B------:R-:W-:Y:S02]  /*2da0*/  LEA.HI.X.SX32 R4, R4, UR7, 0x1, P1 ;  /* 0x0000000704047c11 */ /* 0x000fe400088f0eff */
[----:B---3--:R-:W-:Y:S01]  /*2db0*/  IADD3.X R75, R28, UR9, RZ, P6, !PT ;  /* 0x000000091c4b7c10 */ /* 0x008fe2000b7fe4ff */
[----:B------:R2:W-:Y:S01]  /*2dc0*/  STL [R1+0x10], R76 ;  /* 0x0000104c01007387 */ /* 0x0005e20000100800 */
[----:B------:R-:W-:-:S03]  /*2dd0*/  CS2R R28, SRZ ;  /* 0x00000000001c7805 */ /* 0x000fc6000001ff00 */
[----:B------:R3:W-:Y:S01]  /*2de0*/  STL [R1+0x18], R75 ;  /* 0x0000184b01007387 */ /* 0x0007e20000100800 */
[----:B-1----:R-:W-:Y:S02]  /*2df0*/  IADD3.X R73, R27, UR9, RZ, P5, !PT ;  /* 0x000000091b497c10 */ /* 0x002fe4000affe4ff */
[----:B--2---:R-:W-:-:S03]  /*2e00*/  IADD3.X R76, R26, UR9, RZ, P4, !PT ;  /* 0x000000091a4c7c10 */ /* 0x004fc6000a7fe4ff */
[----:B------:R1:W-:Y:S01]  /*2e10*/  STL [R1+0x20], R73 ;  /* 0x0000204901007387 */ /* 0x0003e20000100800 */
[----:B------:R-:W-:Y:S02]  /*2e20*/  CS2R R26, SRZ ;  /* 0x00000000001a7805 */ /* 0x000fe4000001ff00 */
[----:B---3--:R-:W-:Y:S01]  /*2e30*/  IADD3.X R75, R25, UR9, RZ, P3, !PT ;  /* 0x00000009194b7c10 */ /* 0x008fe20009ffe4ff */
[----:B------:R-:W-:Y:S04]  /*2e40*/  STL [R1+0x28], R76 ;  /* 0x0000284c01007387 */ /* 0x000fe80000100800 */
[----:B------:R0:W-:Y:S01]  /*2e50*/  STL [R1+0x30], R75 ;  /* 0x0000304b01007387 */ /* 0x0001e20000100800 */
[----:B-1----:R-:W-:Y:S02]  /*2e60*/  IADD3.X R73, R24, UR9, RZ, P2, !PT ;  /* 0x0000000918497c10 */ /* 0x002fe400097fe4ff */
[----:B------:R-:W-:Y:S01]  /*2e70*/  CS2R R24, SRZ ;  /* 0x0000000000187805 */ /* 0x000fe2000001ff00 */
[----:B------:R-:W-:-:S02]  /*2e80*/  UMOV UR9, 0x7fffffdf ;  /* 0x7fffffdf00097882 */ /* 0x000fc40000000000 */
[----:B------:R-:W-:Y:S01]  /*2e90*/  UIADD3.64 UR8, UR4, -UR8, URZ ;  /* 0x8000000804087297 */ /* 0x000fe2000fffe03f */
[----:B------:R1:W-:Y:S01]  /*2ea0*/  STL [R1+0x38], R73 ;  /* 0x0000384901007387 */ /* 0x0003e20000100800 */
[-C--:B0-----:R-:W-:Y:S01]  /*2eb0*/  IMAD R75, R50, R47.reuse, RZ ;  /* 0x0000002f324b7224 */ /* 0x081fe200078e02ff */
[----:B------:R-:W-:Y:S01]  /*2ec0*/  CS2R R50, SRZ ;  /* 0x0000000000327805 */ /* 0x000fe2000001ff00 */
[----:B-1----:R-:W-:Y:S02]  /*2ed0*/  IMAD.SHL.U32 R73, R74, 0x8, RZ ;  /* 0x000000084a497824 */ /* 0x002fe400078e00ff */
[-C--:B------:R-:W-:Y:S02]  /*2ee0*/  IMAD R74, R48, R47.reuse, RZ ;  /* 0x0000002f304a7224 */ /* 0x080fe400078e02ff */
[-C--:B------:R-:W-:Y:S01]  /*2ef0*/  IMAD R74, R52, R47.reuse, RZ ;  /* 0x0000002f344a7224 */ /* 0x080fe200078e02ff */
[----:B------:R0:W-:Y:S01]  /*2f00*/  STL [R1+0xdc], R73 ;  /* 0x0000dc4901007387 */ /* 0x0001e20000100800 */
[----:B------:R-:W-:Y:S01]  /*2f10*/  CS2R R52, SRZ ;  /* 0x0000000000347805 */ /* 0x000fe2000001ff00 */
[----:B0-----:R-:W-:Y:S01]  /*2f20*/  IMAD R73, R49, R47, RZ ;  /* 0x0000002f31497224 */ /* 0x001fe200078e02ff */
[----:B------:R-:W-:-:S04]  /*2f30*/  CS2R R48, SRZ ;  /* 0x0000000000307805 */ /* 0x000fc8000001ff00 */
[----:B------:R0:W-:Y:S04]  /*2f40*/  STL [R1+0x54], R73 ;  /* 0x0000544901007387 */ /* 0x0001e80000100800 */
[----:B------:R1:W-:Y:S04]  /*2f50*/  STL [R1+0x50], R75 ;  /* 0x0000504b01007387 */ /* 0x0003e80000100800 */
[----:B------:R2:W-:Y:S01]  /*2f60*/  STL [R1+0x4c], R74 ;  /* 0x00004c4a01007387 */ /* 0x0005e20000100800 */
[-C--:B0-----:R-:W-:Y:S01]  /*2f70*/  IMAD R73, R43, R47.reuse, RZ ;  /* 0x0000002f2b497224 */ /* 0x081fe200078e02ff */
[----:B------:R-:W-:Y:S01]  /*2f80*/  CS2R R42, SRZ ;  /* 0x00000000002a7805 */ /* 0x000fe2000001ff00 */
[----:B------:R-:W-:-:S02]  /*2f90*/  IMAD R73, R46, R47, RZ ;  /* 0x0000002f2e497224 */ /* 0x000fc400078e02ff */
[-C--:B-1----:R-:W-:Y:S02]  /*2fa0*/  IMAD R75, R44, R47.reuse, RZ ;  /* 0x0000002f2c4b7224 */ /* 0x082fe400078e02ff */
[----:B--2---:R-:W-:-:S03]  /*2fb0*/  IMAD R74, R45, R47, RZ ;  /* 0x0000002f2d4a7224 */ /* 0x004fc600078e02ff */
[----:B------:R0:W-:Y:S01]  /*2fc0*/  STL [R1+0x48], R75 ;  /* 0x0000484b01007387 */ /* 0x0001e20000100800 */
[----:B------:R-:W-:Y:S02]  /*2fd0*/  CS2R R44, SRZ ;  /* 0x00000000002c7805 */ /* 0x000fe4000001ff00 */
[----:B------:R-:W-:Y:S01]  /*2fe0*/  CS2R R46, SRZ ;  /* 0x00000000002e7805 */ /* 0x000fe2000001ff00 */
[----:B------:R0:W-:Y:S04]  /*2ff0*/  STL [R1+0x44], R74 ;  /* 0x0000444a01007387 */ /* 0x0001e80000100800 */
[----:B------:R0:W-:Y:S02]  /*3000*/  STL [R1+0x40], R73 ;  /* 0x0000404901007387 */ /* 0x0001e40000100800 */
.L_x_2:
[----:B0-----:R-:W0:Y:S01]  /*3010*/  S2R R73, SR_TID.X ;  /* 0x0000000000497919 */ /* 0x001e220000002100 */
[----:B------:R-:W1:Y:S01]  /*3020*/  LDC R79, c[0x0][0x238] ;  /* 0x00008e00ff4f7b82 */ /* 0x000e620000000800 */
[----:B------:R-:W2:Y:S01]  /*3030*/  S2R R81, SR_TID.X ;  /* 0x0000000000517919 */ /* 0x000ea20000002100 */
[----:B------:R-:W-:Y:S01]  /*3040*/  PRMT R75, RZ, 0x7610, R75 ;  /* 0x00007610ff4b7816 */ /* 0x000fe2000000004b */
[----:B------:R-:W3:Y:S04]  /*3050*/  LDL R80, [R1+0x40] ;  /* 0x0000400001507983 */ /* 0x000ee80000100800 */
[----:B------:R-:W4:Y:S01]  /*3060*/  LDL R118, [R1+0x50] ;  /* 0x0000500001767983 */ /* 0x000f220000100800 */
[----:B0-----:R-:W-:Y:S02]  /*3070*/  SHF.R.U32.HI R78, RZ, 0x6, R73 ;  /* 0x00000006ff4e7819 */ /* 0x001fe40000011649 */
[----:B--2---:R-:W-:-:S02]  /*3080*/  SHF.R.U32.HI R119, RZ, 0x6, R81 ;  /* 0x00000006ff777819 */ /* 0x004fc40000011651 */
[----:B------:R-:W-:Y:S02]  /*3090*/  SGXT.U32 R78, R78, 0x3 ;  /* 0x000000034e4e781a */ /* 0x000fe40000000000 */
[----:B------:R-:W-:Y:S02]  /*30a0*/  SGXT.U32 R119, R119, 0x3 ;  /* 0x000000037777781a */ /* 0x000fe40000000000 */
[----:B------:R-:W-:Y:S01]  /*30b0*/  LEA.HI R73, R81, 0x8, RZ, 0x1a ;  /* 0x0000000851497811 */ /* 0x000fe200078fd0ff */
[----:B-1----:R-:W-:Y:S01]  /*30c0*/  IMAD R78, R78, R79, RZ ;  /* 0x0000004f4e4e7224 */ /* 0x002fe200078e02ff */
[----:B------:R-:W-:-:S04]  /*30d0*/  ISETP.GE.AND P0, PT, R119, UR13, PT ;  /* 0x0000000d77007c0c */ /* 0x000fc8000bf06270 */
[----:B------:R-:W-:-:S04]  /*30e0*/  IADD3 R76, P1, R78, R5, RZ ;  /* 0x000000054e4c7210 */ /* 0x000fc80007f3e0ff */
[----:B------:R-:W-:-:S05]  /*30f0*/  LEA.HI.X.SX32 R77, R78, R4, 0x1, P1 ;  /* 0x000000044e4d7211 */ /* 0x000fca00008f0eff */
[----:B------:R3:W2:Y:S04]  /*3100*/  @!P0 LDG.E.U8 R75, desc[UR16][R76.64] ;  /* 0x000000104c4b8981 */ /* 0x0006a8000c1e1100 */
[----:B------:R-:W5:Y:S01]  /*3110*/  LDL R77, [R1+0x4c] ;  /* 0x00004c00014d7983 */ /* 0x000f620000100800 */
[----:B------:R-:W-:Y:S02]  /*3120*/  ISETP.GE.AND P1, PT, R73, UR13, PT ;  /* 0x0000000d49007c0c */ /* 0x000fe4000bf26270 */
[----:B------:R-:W-:Y:S02]  /*3130*/  PRMT R74, RZ, 0x7610, R74 ;  /* 0x00007610ff4a7816 */ /* 0x000fe4000000004a */
[----:B-----5:R-:W-:-:S04]  /*3140*/  IADD3 R78, P0, R77, R5, RZ ;  /* 0x000000054d4e7210 */ /* 0x020fc80007f1e0ff */
[----:B------:R-:W-:Y:S02]  /*3150*/  LEA.HI.X.SX32 R79, R77, R4, 0x1, P0 ;  /* 0x000000044d4f7211 */ /* 0x000fe400000f0eff */
[----:B---3--:R-:W-:-:S03]  /*3160*/  IADD3 R76, P0, R80, R5, RZ ;  /* 0x00000005504c7210 */ /* 0x008fc60007f1e0ff */
[----:B------:R4:W3:Y:S01]  /*3170*/  @!P1 LDG.E.U8 R74, desc[UR16][R78.64] ;  /* 0x000000104e4a9981 */ /* 0x0008e2000c1e1100 */
[----:B------:R-:W-:Y:S02]  /*3180*/  LEA.HI.X.SX32 R77, R80, R4, 0x1, P0 ;  /* 0x00000004504d7211 */ /* 0x000fe400000f0eff */
[----:B------:R-:W0:Y:S01]  /*3190*/  S2R R80, SR_TID.X ;  /* 0x0000000000507919 */ /* 0x000e220000002100 */
[----:B----4-:R-:W-:-:S04]  /*31a0*/  IADD3 R78, P0, R118, R5, RZ ;  /* 0x00000005764e7210 */ /* 0x010fc80007f1e0ff */
[----:B------:R-:W-:Y:S02]  /*31b0*/  LEA.HI.X.SX32 R79, R118, R4, 0x1, P0 ;  /* 0x00000004764f7211 */ /* 0x000fe400000f0eff */
[----:B------:R-:W1:Y:S01]  /*31c0*/  LDC R118, c[0x0][0x238] ;  /* 0x00008e00ff767b82 */ /* 0x000e620000000800 */
[----:B0-----:R-:W-:-:S05]  /*31d0*/  LEA.HI R80, R80, 0x38, RZ, 0x1a ;  /* 0x0000003850507811 */ /* 0x001fca00078fd0ff */
[----:B-1----:R-:W-:Y:S02]  /*31e0*/  IMAD R80, R80, R118, RZ ;  /* 0x0000007650507224 */ /* 0x002fe400078e02ff */
[----:B------:R-:W4:Y:S01]  /*31f0*/  LDL R118, [R1+0x54] ;  /* 0x0000540001767983 */ /* 0x000f220000100800 */
[----:B------:R-:W-:-:S04]  /*3200*/  LOP3.LUT R73, R119, 0x10, RZ, 0xfc, !PT ;  /* 0x0000001077497812 */ /* 0x000fc800078efcff */
[----:B------:R-:W-:Y:S02]  /*3210*/  ISETP.GE.AND P2, PT, R73, UR13, PT ;  /* 0x0000000d49007c0c */ /* 0x000fe4000bf46270 */
[----:B------:R-:W-:-:S11]  /*3220*/  PRMT R73, RZ, 0x7610, R73 ;  /* 0x00007610ff497816 */ /* 0x000fd60000000049 */
[----:B------:R0:W5:Y:S02]  /*3230*/  @!P2 LDG.E.U8 R73, desc[UR16][R76.64] ;  /* 0x000000104c49a981 */ /* 0x000164000c1e1100 */
[----:B0-----:R-:W-:-:S04]  /*3240*/  LEA.HI R76, R81, 0x18, RZ, 0x1a ;  /* 0x00000018514c7811 */ /* 0x001fc800078fd0ff */
[----:B------:R-:W-:Y:S02]  /*3250*/  ISETP.GE.AND P2, PT, R76, UR13, PT ;  /* 0x0000000d4c007c0c */ /* 0x000fe4000bf46270 */
[C---:B------:R-:W-:Y:S02]  /*3260*/  LEA.HI R76, R81.reuse, 0x28, RZ, 0x1a ;  /* 0x00000028514c7811 */ /* 0x040fe400078fd0ff */
[----:B------:R-:W-:Y:S02]  /*3270*/  PRMT R106, RZ, 0x7610, R106 ;  /* 0x00007610ff6a7816 */ /* 0x000fe4000000006a */
[----:B------:R-:W-:Y:S02]  /*3280*/  ISETP.GE.AND P3, PT, R76, UR13, PT ;  /* 0x0000000d4c007c0c */ /* 0x000fe4000bf66270 */
[----:B------:R-:W-:-:S04]  /*3290*/  LEA.HI R76, R81, 0x38, RZ, 0x1a ;  /* 0x00000038514c7811 */ /* 0x000fc800078fd0ff */
[----:B------:R-:W-:Y:S01]  /*32a0*/  ISETP.GE.AND P4, PT, R76, UR13, PT ;  /* 0x0000000d4c007c0c */ /* 0x000fe2000bf86270 */
[----:B------:R0:W5:Y:S01]  /*32b0*/  @!P2 LDG.E.U8 R106, desc[UR16][R78.64] ;  /* 0x000000104e6aa981 */ /* 0x000162000c1e1100 */
[----:B------:R-:W-:Y:S02]  /*32c0*/  PRMT R102, RZ, 0x7610, R102 ;  /* 0x00007610ff667816 */ /* 0x000fe40000000066 */
[----:B------:R-:W-:Y:S02]  /*32d0*/  PRMT R104, RZ, 0x7610, R104 ;  /* 0x00007610ff687816 */ /* 0x000fe40000000068 */
[----:B0-----:R-:W-:-:S04]  /*32e0*/  IADD3 R78, P0, R80, R5, RZ ;  /* 0x00000005504e7210 */ /* 0x001fc80007f1e0ff */
[----:B------:R-:W-:-:S05]  /*32f0*/  LEA.HI.X.SX32 R79, R80, R4, 0x1, P0 ;  /* 0x00000004504f7211 */ /* 0x000fca00000f0eff */
[----:B------:R-:W5:Y:S04]  /*3300*/  @!P4 LDG.E.U8 R102, desc[UR16][R78.64] ;  /* 0x000000104e66c981 */ /* 0x000f68000c1e1100 */
[----:B------:R-:W2:Y:S04]  /*3310*/  LDL R78, [R1+0x44] ;  /* 0x00004400014e7983 */ /* 0x000ea80000100800 */
[----:B------:R-:W3:Y:S01]  /*3320*/  LDL R79, [R1+0x3c] ;  /* 0x00003c00014f7983 */ /* 0x000ee20000100800 */
[----:B----4-:R-:W-:-:S04]  /*3330*/  IADD3 R76, P1, R118, R5, RZ ;  /* 0x00000005764c7210 */ /* 0x010fc80007f3e0ff */
[----:B------:R-:W-:-:S05]  /*3340*/  LEA.HI.X.SX32 R77, R118, R4, 0x1, P1 ;  /* 0x00000004764d7211 */ /* 0x000fca00008f0eff */
[----:B------:R0:W4:Y:S04]  /*3350*/  @!P3 LDG.E.U8 R104, desc[UR16][R76.64] ;  /* 0x000000104c68b981 */ /* 0x000128000c1e1100 */
[----:B------:R-:W5:Y:S01]  /*3360*/  LDL R77, [R1+0x48] ;  /* 0x00004800014d7983 */ /* 0x000f620000100800 */
[C---:B------:R-:W-:Y:S02]  /*3370*/  LOP3.LUT R80, R119.reuse, 0x20, RZ, 0xfc, !PT ;  /* 0x0000002077507812 */ /* 0x040fe400078efcff */
[----:B0-----:R-:W-:Y:S02]  /*3380*/  LOP3.LUT R76, R119, 0x30, RZ, 0xfc, !PT ;  /* 0x00000030774c7812 */ /* 0x001fe400078efcff */
[----:B------:R-:W-:Y:S02]  /*3390*/  ISETP.GE.AND P3, PT, R80, UR13, PT ;  /* 0x0000000d50007c0c */ /* 0x000fe4000bf66270 */
[----:B------:R-:W-:-:S02]  /*33a0*/  ISETP.GE.AND P4, PT, R76, UR13, PT ;  /* 0x0000000d4c007c0c */ /* 0x000fc4000bf86270 */
[----:B------:R-:W-:Y:S02]  /*33b0*/  LOP3.LUT R118, R81, 0x3f, RZ, 0xc0, !PT ;  /* 0x0000003f51767812 */ /* 0x000fe400078ec0ff */
[----:B------:R-:W-:Y:S01]  /*33c0*/  PRMT R98, RZ, 0x7610, R98 ;  /* 0x00007610ff627816 */ /* 0x000fe20000000062 */
[----:B------:R0:W-:Y:S01]  /*33d0*/  STL [R1+0xe4], R5 ;  /* 0x0000e40501007387 */ /* 0x0001e20000100800 */
[CC--:B--2---:R-:W-:Y:S02]  /*33e0*/  IADD3 R76, P0, R78.reuse, R5.reuse, RZ ;  /* 0x000000054e4c7210 */ /* 0x0c4fe40007f1e0ff */
[----:B-----5:R-:W-:Y:S01]  /*33f0*/  IADD3 R80, P1, R77, R5, RZ ;  /* 0x000000054d507210 */ /* 0x020fe20007f3e0ff */
[----:B------:R-:W-:Y:S01]  /*3400*/  IMAD.MOV.U32 R81, RZ, RZ, R77 ;  /* 0x000000ffff517224 */ /* 0x000fe200078e004d */
[----:B------:R-:W-:Y:S01]  /*3410*/  LEA.HI.X.SX32 R77, R78, R4, 0x1, P0 ;  /* 0x000000044e4d7211 */ /* 0x000fe200000f0eff */
[----:B0-----:R-:W2:Y:S01]  /*3420*/  LDL.LU R5, [R1+0x2c] ;  /* 0x00002c0001057983 */ /* 0x001ea20000300800 */
[----:B---3--:R-:W-:-:S03]  /*3430*/  IADD3 R78, P2, R2, R79, RZ ;  /* 0x0000004f024e7210 */ /* 0x008fc60007f5e0ff */
[----:B------:R-:W3:Y:S04]  /*3440*/  LDL R79, [R1+0x38] ;  /* 0x00003800014f7983 */ /* 0x000ee80000100800 */
[----:B------:R0:W-:Y:S04]  /*3450*/  STL [R1+0xe0], R4 ;  /* 0x0000e00401007387 */ /* 0x0001e80000100800 */
[----:B------:R1:W5:Y:S04]  /*3460*/  @!P3 LDG.E.U8 R98, desc[UR16][R76.64] ;  /* 0x000000104c62b981 */ /* 0x000368000c1e1100 */
[----:B------:R-:W1:Y:S01]  /*3470*/  LDL R77, [R1+0x34] ;  /* 0x00003400014d7983 */ /* 0x000e620000100800 */
[----:B------:R-:W-:-:S02]  /*3480*/  PRMT R97, RZ, 0x7610, R97 ;  /* 0x00007610ff617816 */ /* 0x000fc40000000061 */
[----:B------:R-:W-:-:S05]  /*3490*/  LEA.HI.X.SX32 R81, R81, R4, 0x1, P1 ;  /* 0x0000000451517211 */ /* 0x000fca00008f0eff */
[----:B------:R4:W5:Y:S01]  /*34a0*/  @!P4 LDG.E.U8 R97, desc[UR16][R80.64] ;  /* 0x000000105061c981 */ /* 0x000962000c1e1100 */
[----:B------:R-:W-:Y:S02]  /*34b0*/  ISETP.GE.AND P0, PT, R118, UR13, PT ;  /* 0x0000000d76007c0c */ /* 0x000fe4000bf06270 */
[----:B0-----:R-:W-:Y:S02]  /*34c0*/  SHF.R.S32.HI R4, RZ, 0x1f, R2 ;  /* 0x0000001fff047819 */ /* 0x001fe40000011402 */
[----:B------:R-:W-:Y:S01]  /*34d0*/  PRMT R95, RZ, 0x7610, R95 ;  /* 0x00007610ff5f7816 */ /* 0x000fe2000000005f */
[----:B------:R-:W5:Y:S01]  /*34e0*/  LDL R81, [R1+0x28] ;  /* 0x0000280001517983 */ /* 0x000f620000100800 */
[----:B------:R-:W-:Y:S01]  /*34f0*/  BAR.SYNC.DEFER_BLOCKING 0x0 ;  /* 0x0000000000007b1d */ /* 0x000fe20000010000 */
[----:B---3--:R-:W-:-:S06]  /*3500*/  IMAD.X R79, R4, 0x1, R79, P2 ;  /* 0x00000001044f7824 */ /* 0x008fcc00010e064f */
[----:B------:R0:W3:Y:S04]  /*3510*/  @!P0 LDG.E.U8 R95, desc[UR16][R78.64] ;  /* 0x000000104e5f8981 */ /* 0x0000e8000c1e1100 */
[----:B------:R-:W0:Y:S01]  /*3520*/  LDL R79, [R1+0x24] ;  /* 0x00002400014f7983 */ /* 0x000e220000100800 */
[----:B-1----:R-:W-:-:S03]  /*3530*/  IADD3 R76, P1, R2, R77, RZ ;  /* 0x0000004d024c7210 */ /* 0x002fc60007f3e0ff */
[----:B------:R-:W4:Y:S01]  /*3540*/  LDL R77, [R1+0x30] ;  /* 0x00003000014d7983 */ /* 0x000f220000100800 */
[----:B------:R-:W-:Y:S02]  /*3550*/  PRMT R94, RZ, 0x7610, R94 ;  /* 0x00007610ff5e7816 */ /* 0x000fe4000000005e */
[----:B------:R-:W-:Y:S01]  /*3560*/  PRMT R93, RZ, 0x7610, R93 ;  /* 0x00007610ff5d7816 */ /* 0x000fe2000000005d */
[----:B--2---:R1:W-:Y:S01]  /*3570*/  STL [R1+0xe8], R5 ;  /* 0x0000e80501007387 */ /* 0x0043e20000100800 */
[----:B----4-:R-:W-:Y:S01]  /*3580*/  IMAD.X R77, R4, 0x1, R77, P1 ;  /* 0x00000001044d7824 */ /* 0x010fe200008e064d */
[----:B------:R-:W-:-:S04]  /*3590*/  IADD3 R80, P1, R2, R5, RZ ;  /* 0x0000000502507210 */ /* 0x000fc80007f3e0ff */
[----:B------:R2:W4:Y:S01]  /*35a0*/  @!P0 LDG.E.U8 R94, desc[UR16][R76.64] ;  /* 0x000000104c5e8981 */ /* 0x000522000c1e1100 */
[----:B-----5:R-:W-:Y:S01]  /*35b0*/  IMAD.X R81, R4, 0x1, R81, P1 ;  /* 0x0000000104517824 */ /* 0x020fe200008e0651 */
[----:B0-----:R-:W-:Y:S02]  /*35c0*/  IADD3 R78, P2, R2, R79, RZ ;  /* 0x0000004f024e7210 */ /* 0x001fe40007f5e0ff */
[----:B------:R-:W5:Y:S04]  /*35d0*/  LDL R79, [R1+0x20] ;  /* 0x00002000014f7983 */ /* 0x000f680000100800 */
[----:B------:R0:W4:Y:S04]  /*35e0*/  @!P0 LDG.E.U8 R93, desc[UR16][R80.64] ;  /* 0x00000010505d8981 */ /* 0x000128000c1e1100 */
[----:B------:R-:W2:Y:S04]  /*35f0*/  LDL R77, [R1+0x1c] ;  /* 0x00001c00014d7983 */ /* 0x000ea80000100800 */
[----:B-1----:R-:W3:Y:S04]  /*3600*/  LDL.LU R5, [R1+0x4] ;  /* 0x0000040001057983 */ /* 0x002ee80000300800 */
[----:B------:R-:W4:Y:S04]  /*3610*/  LDL.LU R4, [R1+0x8] ;  /* 0x0000080001047983 */ /* 0x000f280000300800 */
[----:B------:R-:W3:Y:S01]  /*3620*/  LDL R80, [R1+0x18] ;  /* 0x0000180001507983 */ /* 0x000ee20000100800 */
[----:B------:R-:W-:-:S03]  /*3630*/  PRMT R90, RZ, 0x7610, R90 ;  /* 0x00007610ff5a7816 */ /* 0x000fc6000000005a */
[----:B------:R-:W0:Y:S01]  /*3640*/  LDL R81, [R1+0x14] ;  /* 0x0000140001517983 */ /* 0x000e220000100800 */
[----:B--2---:R-:W-:Y:S02]  /*3650*/  IADD3 R76, P1, R2, R77, RZ ;  /* 0x0000004d024c7210 */ /* 0x004fe40007f3e0ff */
[----:B------:R-:W-:-:S05]  /*3660*/  SHF.R.S32.HI R77, RZ, 0x1f, R2 ;  /* 0x0000001fff4d7819 */ /* 0x000fca0000011402 */
[C---:B-----5:R-:W-:Y:S02]  /*3670*/  IMAD.X R79, R77.reuse, 0x1, R79, P2 ;  /* 0x000000014d4f7824 */ /* 0x060fe400010e064f */
[----:B---3--:R-:W-:-:S05]  /*3680*/  IMAD.X R77, R77, 0x1, R80, P1 ;  /* 0x000000014d4d7824 */ /* 0x008fca00008e0650 */
[----:B------:R1:W2:Y:S04]  /*3690*/  @!P0 LDG.E.U8 R90, desc[UR16][R76.64] ;  /* 0x000000104c5a8981 */ /* 0x0002a8000c1e1100 */
[----:B------:R-:W3:Y:S01]  /*36a0*/  LDL R77, [R1+0x10] ;  /* 0x00001000014d7983 */ /* 0x000ee20000100800 */
[----:B------:R-:W-:Y:S02]  /*36b0*/  PRMT R92, RZ, 0x7610, R92 ;  /* 0x00007610ff5c7816 */ /* 0x000fe4000000005c */
[----:B0-----:R-:W-:Y:S02]  /*36c0*/  IADD3 R80, P1, R2, R81, RZ ;  /* 0x0000005102507210 */ /* 0x001fe40007f3e0ff */
[----:B------:R-:W-:Y:S02]  /*36d0*/  SHF.R.S32.HI R81, RZ, 0x1f, R2 ;  /* 0x0000001fff517819 */ /* 0x000fe40000011402 */
[----:B------:R0:W5:Y:S01]  /*36e0*/  @!P0 LDG.E.U8 R92, desc[UR16][R78.64] ;  /* 0x000000104e5c8981 */ /* 0x000162000c1e1100 */
[----:B------:R-:W-:-:S03]  /*36f0*/  PRMT R87, RZ, 0x7610, R87 ;  /* 0x00007610ff577816 */ /* 0x000fc60000000057 */
[----:B------:R-:W0:Y:S01]  /*3700*/  LDL R79, [R1+0xc] ;  /* 0x00000c00014f7983 */ /* 0x000e220000100800 */
[----:B---3--:R-:W-:-:S05]  /*3710*/  IMAD.X R81, R81, 0x1, R77, P1 ;  /* 0x0000000151517824 */ /* 0x008fca00008e064d */
[----:B------:R3:W2:Y:S04]  /*3720*/  @!P0 LDG.E.U8 R87, desc[UR16][R80.64] ;  /* 0x0000001050578981 */ /* 0x0006a8000c1e1100 */
[----:B------:R-:W5:Y:S01]  /*3730*/  LDL R81, [R1] ;  /* 0x0000000001517983 */ /* 0x000f620000100800 */
[----:B-1----:R-:W-:Y:S02]  /*3740*/  SHF.R.S32.HI R77, RZ, 0x1f, R2 ;  /* 0x0000001fff4d7819 */ /* 0x002fe40000011402 */
[C---:B0-----:R-:W-:Y:S02]  /*3750*/  IADD3 R78, P2, R2.reuse, R79, RZ ;  /* 0x0000004f024e7210 */ /* 0x041fe40007f5e0ff */
[----:B------:R-:W-:Y:S02]  /*3760*/  PRMT R82, RZ, 0x7610, R82 ;  /* 0x00007610ff527816 */ /* 0x000fe40000000052 */
[----:B------:R-:W-:Y:S01]  /*3770*/  IADD3 R76, P1, R2, R5, RZ ;  /* 0x00000005024c7210 */ /* 0x000fe20007f3e0ff */
[----:B----4-:R-:W-:Y:S01]  /*3780*/  IMAD.X R79, R77, 0x1, R4, P2 ;  /* 0x000000014d4f7824 */ /* 0x010fe200010e0604 */
[----:B------:R-:W-:-:S04]  /*3790*/  PRMT R83, RZ, 0x7610, R83 ;  /* 0x00007610ff537816 */ /* 0x000fc80000000053 */
[----:B------:R0:W4:Y:S01]  /*37a0*/  @!P0 LDG.E.U8 R82, desc[UR16][R78.64] ;  /* 0x000000104e528981 */ /* 0x000122000c1e1100 */
[----:B---3--:R-:W-:Y:S02]  /*37b0*/  IADD3 R80, P2, R2, R123, RZ ;  /* 0x0000007b02507210 */ /* 0x008fe40007f5e0ff */
[----:B0-----:R-:W-:Y:S02]  /*37c0*/  SHF.R.S32.HI R79, RZ, 0x1f, R2 ;  /* 0x0000001fff4f7819 */ /* 0x001fe40000011402 */
[----:B------:R-:W-:Y:S02]  /*37d0*/  PRMT R85, RZ, 0x7610, R85 ;  /* 0x00007610ff557816 */ /* 0x000fe40000000055 */
[----:B------:R-:W-:Y:S02]  /*37e0*/  PRMT R86, RZ, 0x7610, R86 ;  /* 0x00007610ff567816 */ /* 0x000fe40000000056 */
[----:B------:R-:W-:Y:S02]  /*37f0*/  PRMT R84, RZ, 0x7610, R84 ;  /* 0x00007610ff547816 */ /* 0x000fe40000000054 */
[----:B------:R-:W-:-:S02]  /*3800*/  PRMT R88, RZ, 0x7610, R88 ;  /* 0x00007610ff587816 */ /* 0x000fc40000000058 */
[----:B------:R-:W-:Y:S02]  /*3810*/  PRMT R89, RZ, 0x7610, R89 ;  /* 0x00007610ff597816 */ /* 0x000fe40000000059 */
[----:B------:R-:W-:Y:S02]  /*3820*/  PRMT R91, RZ, 0x7610, R91 ;  /* 0x00007610ff5b7816 */ /* 0x000fe4000000005b */
        /* <DEDUP_REMOVED lines=10> */
[----:B------:R-:W-:Y:S01]  /*38d0*/  PRMT R122, RZ, 0x7610, R122 ;  /* 0x00007610ff7a7816 */ /* 0x000fe2000000007a */
[----:B-----5:R-:W-:Y:S01]  /*38e0*/  IMAD.X R77, R77, 0x1, R81, P1 ;  /* 0x000000014d4d7824 */ /* 0x020fe200008e0651 */
[----:B------:R-:W-:-:S04]  /*38f0*/  IADD3 R78, P1, R2, R125, RZ ;  /* 0x0000007d024e7210 */ /* 0x000fc80007f3e0ff */
[----:B------:R0:W3:Y:S01]  /*3900*/  @!P0 LDG.E.U8 R83, desc[UR16][R76.64] ;  /* 0x000000104c538981 */ /* 0x0000e2000c1e1100 */
[----:B------:R-:W-:-:S05]  /*3910*/  IMAD.X R79, R79, 0x1, R124, P1 ;  /* 0x000000014f4f7824 */ /* 0x000fca00008e067c */
[----:B------:R1:W5:Y:S01]  /*3920*/  @!P0 LDG.E.U8 R85, desc[UR16][R78.64] ;  /* 0x000000104e558981 */ /* 0x000362000c1e1100 */
[----:B0-----:R-:W-:Y:S02]  /*3930*/  SHF.R.S32.HI R77, RZ, 0x1f, R2 ;  /* 0x0000001fff4d7819 */ /* 0x001fe40000011402 */
[----:B------:R-:W-:-:S03]  /*3940*/  IADD3 R76, P1, R2, R120, RZ ;  /* 0x00000078024c7210 */ /* 0x000fc60007f3e0ff */
[C---:B------:R-:W-:Y:S02]  /*3950*/  IMAD.X R81, R77.reuse, 0x1, R121, P2 ;  /* 0x000000014d517824 */ /* 0x040fe400010e0679 */
[----:B------:R-:W-:Y:S01]  /*3960*/  IMAD.X R77, R77, 0x1, R116, P1 ;  /* 0x000000014d4d7824 */ /* 0x000fe200008e0674 */
[----:B-1----:R-:W-:Y:S02]  /*3970*/  IADD3 R78, P1, R2, R114, RZ ;  /* 0x00000072024e7210 */ /* 0x002fe40007f3e0ff */
[----:B------:R-:W5:Y:S04]  /*3980*/  @!P0 LDG.E.U8 R84, desc[UR16][R80.64] ;  /* 0x0000001050548981 */ /* 0x000f68000c1e1100 */
[----:B------:R0:W5:Y:S02]  /*3990*/  @!P0 LDG.E.U8 R86, desc[UR16][R76.64] ;  /* 0x000000104c568981 */ /* 0x000164000c1e1100 */
[----:B0-----:R-:W-:-:S02]  /*39a0*/  SHF.R.S32.HI R77, RZ, 0x1f, R2 ;  /* 0x0000001fff4d7819 */ /* 0x001fc40000011402 */
[----:B------:R-:W-:-:S03]  /*39b0*/  IADD3 R76, P2, R2, R110, RZ ;  /* 0x0000006e024c7210 */ /* 0x000fc60007f5e0ff */
[C---:B------:R-:W-:Y:S01]  /*39c0*/  IMAD.X R79, R77.reuse, 0x1, R112, P1 ;  /* 0x000000014d4f7824 */ /* 0x040fe200008e0670 */
[----:B------:R-:W-:Y:S01]  /*39d0*/  IADD3 R80, P1, R2, R100, RZ ;  /* 0x0000006402507210 */ /* 0x000fe20007f3e0ff */
[----:B------:R-:W-:-:S03]  /*39e0*/  IMAD.X R77, R77, 0x1, R108, P2 ;  /* 0x000000014d4d7824 */ /* 0x000fc600010e066c */
[----:B------:R0:W5:Y:S04]  /*39f0*/  @!P0 LDG.E.U8 R88, desc[UR16][R78.64] ;  /* 0x000000104e588981 */ /* 0x000168000c1e1100 */
[----:B------:R1:W5:Y:S01]  /*3a00*/  @!P0 LDG.E.U8 R89, desc[UR16][R76.64] ;  /* 0x000000104c598981 */ /* 0x000362000c1e1100 */
[----:B0-----:R-:W-:-:S05]  /*3a10*/  SHF.R.S32.HI R79, RZ, 0x1f, R2 ;  /* 0x0000001fff4f7819 */ /* 0x001fca0000011402 */
[----:B------:R-:W-:Y:S01]  /*3a20*/  IMAD.X R81, R79, 0x1, R96, P1 ;  /* 0x000000014f517824 */ /* 0x000fe200008e0660 */
[----:B-1----:R-:W-:-:S04]  /*3a30*/  IADD3 R76, P1, R2, R65, RZ ;  /* 0x00000041024c7210 */ /* 0x002fc80007f3e0ff */
[----:B------:R0:W5:Y:S01]  /*3a40*/  @!P0 LDG.E.U8 R91, desc[UR16][R80.64] ;  /* 0x00000010505b8981 */ /* 0x000162000c1e1100 */
[----:B------:R-:W-:Y:S01]  /*3a50*/  IMAD.X R77, R79, 0x1, R72, P1 ;  /* 0x000000014f4d7824 */ /* 0x000fe200008e0648 */
[----:B------:R-:W-:Y:S02]  /*3a60*/  IADD3 R78, P1, R2, R63, RZ ;  /* 0x0000003f024e7210 */ /* 0x000fe40007f3e0ff */
[----:B0-----:R-:W-:-:S03]  /*3a70*/  PRMT R80, RZ, 0x7610, R80 ;  /* 0x00007610ff507816 */ /* 0x001fc60000000050 */
[----:B------:R-:W-:Y:S01]  /*3a80*/  IMAD.X R79, R79, 0x1, R71, P1 ;  /* 0x000000014f4f7824 */ /* 0x000fe200008e0647 */
[----:B------:R-:W-:Y:S02]  /*3a90*/  PRMT R81, RZ, 0x7610, R81 ;  /* 0x00007610ff517816 */ /* 0x000fe40000000051 */
[----:B------:R0:W5:Y:S04]  /*3aa0*/  @!P0 LDG.E.U8 R80, desc[UR16][R76.64] ;  /* 0x000000104c508981 */ /* 0x000168000c1e1100 */
[----:B------:R1:W5:Y:S01]  /*3ab0*/  @!P0 LDG.E.U8 R81, desc[UR16][R78.64] ;  /* 0x000000104e518981 */ /* 0x000362000c1e1100 */
[----:B0-----:R-:W-:Y:S02]  /*3ac0*/  IADD3 R76, P1, R2, R61, RZ ;  /* 0x0000003d024c7210 */ /* 0x001fe40007f3e0ff */
[----:B------:R-:W-:-:S02]  /*3ad0*/  SHF.R.S32.HI R77, RZ, 0x1f, R2 ;  /* 0x0000001fff4d7819 */ /* 0x000fc40000011402 */
[----:B-1----:R-:W-:-:S03]  /*3ae0*/  PRMT R78, RZ, 0x7610, R78 ;  /* 0x00007610ff4e7816 */ /* 0x002fc6000000004e */
[----:B------:R-:W-:-:S05]  /*3af0*/  IMAD.X R77, R77, 0x1, R70, P1 ;  /* 0x000000014d4d7824 */ /* 0x000fca00008e0646 */
[----:B------:R0:W5:Y:S01]  /*3b00*/  @!P0 LDG.E.U8 R78, desc[UR16][R76.64] ;  /* 0x000000104c4e8981 */ /* 0x000162000c1e1100 */
[----:B------:R-:W-:Y:S02]  /*3b10*/  PRMT R79, RZ, 0x7610, R79 ;  /* 0x00007610ff4f7816 */ /* 0x000fe4000000004f */
[----:B0-----:R-:W-:Y:S02]  /*3b20*/  IADD3 R76, P1, R2, R59, RZ ;  /* 0x0000003b024c7210 */ /* 0x001fe40007f3e0ff */
[----:B------:R-:W-:-:S05]  /*3b30*/  SHF.R.S32.HI R77, RZ, 0x1f, R2 ;  /* 0x0000001fff4d7819 */ /* 0x000fca0000011402 */
[----:B------:R-:W-:-:S05]  /*3b40*/  IMAD.X R77, R77, 0x1, R69, P1 ;  /* 0x000000014d4d7824 */ /* 0x000fca00008e0645 */
[----:B------:R0:W5:Y:S02]  /*3b50*/  @!P0 LDG.E.U8 R79, desc[UR16][R76.64] ;  /* 0x000000104c4f8981 */ /* 0x000164000c1e1100 */
        /* <DEDUP_REMOVED lines=36> */
[----:B0-----:R-:W0:Y:S02]  /*3da0*/  S2R R77, SR_TID.X ;  /* 0x00000000004d7919 */ /* 0x001e240000002100 */
[----:B0-----:R-:W-:-:S05]  /*3db0*/  IMAD.SHL.U32 R76, R77, 0x8, RZ ;  /* 0x000000084d4c7824 */ /* 0x001fca00078e00ff */
[----:B------:R-:W-:Y:S02]  /*3dc0*/  LOP3.LUT R76, R76, 0x30, RZ, 0xc0, !PT ;  /* 0x000000304c4c7812 */ /* 0x000fe400078ec0ff */
[----:B------:R-:W-:-:S03]  /*3dd0*/  SHF.R.S32.HI R77, RZ, 0x1f, R2 ;  /* 0x0000001fff4d7819 */ /* 0x000fc60000011402 */
[----:B------:R-:W-:Y:S01]  /*3de0*/  IMAD R118, R118, 0x40, R76 ;  /* 0x0000004076767824 */ /* 0x000fe200078e024c */
[----:B------:R-:W-:-:S05]  /*3df0*/  IADD3 R76, P1, R2, R9, RZ ;  /* 0x00000009024c7210 */ /* 0x000fca0007f3e0ff */
[----:B------:R-:W-:Y:S01]  /*3e00*/  IMAD.X R77, R77, 0x1, R20, P1 ;  /* 0x000000014d4d7824 */ /* 0x000fe200008e0614 */
[----:B------:R-:W-:-:S04]  /*3e10*/  LOP3.LUT R118, R118, R119, RZ, 0xfc, !PT ;  /* 0x0000007776767212 */ /* 0x000fc800078efcff */
[----:B------:R0:W5:Y:S01]  /*3e20*/  @!P0 LDG.E.U8 R117, desc[UR16][R76.64] ;  /* 0x000000104c758981 */ /* 0x000162000c1e1100 */
[----:B------:R-:W-:Y:S02]  /*3e30*/  PRMT R119, RZ, 0x7610, R119 ;  /* 0x00007610ff777816 */ /* 0x000fe40000000077 */
[----:B0-----:R-:W-:Y:S02]  /*3e40*/  IADD3 R76, P1, R2, R8, RZ ;  /* 0x00000008024c7210 */ /* 0x001fe40007f3e0ff */
[----:B------:R-:W-:-:S05]  /*3e50*/  SHF.R.S32.HI R77, RZ, 0x1f, R2 ;  /* 0x0000001fff4d7819 */ /* 0x000fca0000011402 */
[----:B------:R-:W-:Y:S01]  /*3e60*/  IMAD.X R77, R77, 0x1, R18, P1 ;  /* 0x000000014d4d7824 */ /* 0x000fe200008e0612 */
[----:B------:R0:W-:Y:S04]  /*3e70*/  STS.U8 [R118+UR12+0x4000], R75 ;  /* 0x0040004b76007988 */ /* 0x0001e8000800000c */
[----:B------:R1:W5:Y:S01]  /*3e80*/  @!P0 LDG.E.U8 R119, desc[UR16][R76.64] ;  /* 0x000000104c778981 */ /* 0x000362000c1e1100 */
[----:B0-----:R-:W-:Y:S02]  /*3e90*/  SHF.R.S32.HI R75, RZ, 0x1f, R2 ;  /* 0x0000001fff4b7819 */ /* 0x001fe40000011402 */
[----:B-1----:R-:W-:-:S05]  /*3ea0*/  IADD3 R76, P1, R2, R7, RZ ;  /* 0x00000007024c7210 */ /* 0x002fca0007f3e0ff */
[----:B------:R-:W-:Y:S01]  /*3eb0*/  IMAD.X R77, R75, 0x1, R16, P1 ;  /* 0x000000014b4d7824 */ /* 0x000fe200008e0610 */
[----:B------:R0:W-:Y:S04]  /*3ec0*/  STS.U8 [R118+UR12+0x4008], R74 ;  /* 0x0040084a76007988 */ /* 0x0001e8000800000c */
[----:B------:R1:W5:Y:S01]  /*3ed0*/  @!P0 LDG.E.U8 R122, desc[UR16][R76.64] ;  /* 0x000000104c7a8981 */ /* 0x000362000c1e1100 */
[----:B0-----:R-:W-:Y:S02]  /*3ee0*/  IADD3 R74, P1, R2, R6, RZ ;  /* 0x00000006024a7210 */ /* 0x001fe40007f3e0ff */
[----:B-1----:R-:W-:-:S03]  /*3ef0*/  LOP3.LUT R77, R118, 0x10, RZ, 0x3c, !PT ;  /* 0x00000010764d7812 */ /* 0x002fc600078e3cff */
[----:B------:R-:W-:Y:S02]  /*3f00*/  IMAD.X R75, R75, 0x1, R14, P1 ;  /* 0x000000014b4b7824 */ /* 0x000fe400008e060e */
[----:B------:R0:W-:Y:S02]  /*3f10*/  STS.U8 [R77+UR12+0x4000], R73 ;  /* 0x004000494d007988 */ /* 0x0001e4000800000c */
[----:B0-----:R-:W-:-:S06]  /*3f20*/  PRMT R73, RZ, 0x7610, R73 ;  /* 0x00007610ff497816 */ /* 0x001fcc0000000049 */
[----:B------:R0:W5:Y:S01]  /*3f30*/  @!P0 LDG.E.U8 R73, desc[UR16][R74.64] ;  /* 0x000000104a498981 */ /* 0x000162000c1e1100 */
[----:B------:R-:W-:Y:S02]  /*3f40*/  PRMT R76, RZ, 0x7610, R76 ;  /* 0x00007610ff4c7816 */ /* 0x000fe4000000004c */
[----:B0-----:R-:W-:Y:S02]  /*3f50*/  IADD3 R74, P1, R2, R0, RZ ;  /* 0x00000000024a7210 */ /* 0x001fe40007f3e0ff */
[----:B------:R-:W-:-:S05]  /*3f60*/  SHF.R.S32.HI R75, RZ, 0x1f, R2 ;  /* 0x0000001fff4b7819 */ /* 0x000fca0000011402 */
[----:B------:R-:W-:-:S05]  /*3f70*/  IMAD.X R75, R75, 0x1, R12, P1 ;  /* 0x000000014b4b7824 */ /* 0x000fca00008e060c */
[----:B------:R0:W5:Y:S02]  /*3f80*/  @!P0 LDG.E.U8 R76, desc[UR16][R74.64] ;  /* 0x000000104a4c8981 */ /* 0x000164000c1e1100 */
[----:B0-----:R-:W0:Y:S01]  /*3f90*/  S2R R75, SR_TID.X ;  /* 0x00000000004b7919 */ /* 0x001e220000002100 */
[----:B------:R-:W-:-:S04]  /*3fa0*/  USHF.L.U32 UR6, UR14, 0x6, URZ ;  /* 0x000000060e067899 */ /* 0x000fc8000800063f */
[----:B------:R-:W-:-:S04]  /*3fb0*/  ULOP3.LUT UR6, UR6, 0x300, URZ, 0xc0, !UPT ;  /* 0x0000030006067892 */ /* 0x000fc8000f8ec03f */
[----:B------:R-:W-:Y:S01]  /*3fc0*/  ULEA.HI UR6, UR12, UR6, URZ, 0x1c ;  /* 0x000000060c067291 */ /* 0x000fe2000f8fe03f */
[----:B------:R-:W-:-:S03]  /*3fd0*/  LOP3.LUT R74, R118, 0x20, RZ, 0x3c, !PT ;  /* 0x00000020764a7812 */ /* 0x000fc600078e3cff */
[----:B------:R-:W-:Y:S01]  /*3fe0*/  ULOP3.LUT UR6, UR6, 0x3fff, URZ, 0xc0, !UPT ;  /* 0x00003fff06067892 */ /* 0x000fe2000f8ec03f */
[----:B------:R-:W-:Y:S01]  /*3ff0*/  STS.U8 [R77+UR12+0x4008], R106 ;  /* 0x0040086a4d007988 */ /* 0x000fe2000800000c */
[----:B------:R-:W-:Y:S01]  /*4000*/  UMOV UR10, 0xfffffffe ;  /* 0xfffffffe000a7882 */ /* 0x000fe20000000000 */
[----:B------:R-:W-:Y:S01]  /*4010*/  UMOV UR11, 0x7fffffdf ;  /* 0x7fffffdf000b7882 */ /* 0x000fe20000000000 */
[----:B------:R-:W-:Y:S01]  /*4020*/  UMOV UR7, URZ ;  /* 0x0000003f00077c82 */ /* 0x000fe20008000000 */
[----:B------:R-:W-:Y:S01]  /*4030*/  STS.U8 [R74+UR12+0x4000], R98 ;  /* 0x004000624a007988 */ /* 0x000fe2000800000c */
[----:B------:R-:W-:Y:S02]  /*4040*/  UIADD3.64 UR10, UR6, -UR10, URZ ;  /* 0x8000000a060a7297 */ /* 0x000fe4000fffe03f */
[----:B------:R-:W-:Y:S01]  /*4050*/  UMOV UR22, UR6 ;  /* 0x0000000600167c82 */ /* 0x000fe20008000000 */
[----:B------:R0:W-:Y:S01]  /*4060*/  STS.U8 [R74+UR12+0x4008], R104 ;  /* 0x004008684a007988 */ /* 0x0001e2000800000c */
[----:B------:R-:W-:-:S02]  /*4070*/  USHF.R.S32.HI UR6, URZ, 0x1f, UR15 ;  /* 0x0000001f3f067899 */ /* 0x000fc4000801140f */
[----:B------:R-:W-:Y:S02]  /*4080*/  IADD3 R8, P3, R8, UR15, RZ ;  /* 0x0000000f08087c10 */ /* 0x000fe4000ff7e0ff */
[----:B------:R-:W-:Y:S02]  /*4090*/  LOP3.LUT R118, R118, 0x30, RZ, 0x3c, !PT ;  /* 0x0000003076767812 */ /* 0x000fe400078e3cff */
[----:B0-----:R-:W-:-:S04]  /*40a0*/  SHF.R.U32.HI R74, RZ, 0x3, R75 ;  /* 0x00000003ff4a7819 */ /* 0x001fc8000001164b */
[----:B------:R-:W-:Y:S02]  /*40b0*/  LOP3.LUT R74, R74, 0x30, RZ, 0xc0, !PT ;  /* 0x000000304a4a7812 */ /* 0x000fe400078ec0ff */
[----:B------:R-:W-:Y:S01]  /*40c0*/  IADD3.X R18, R18, UR6, RZ, P3, !PT ;  /* 0x0000000612127c10 */ /* 0x000fe20009ffe4ff */
[----:B------:R0:W-:Y:S01]  /*40d0*/  STS.U8 [R118+UR12+0x4008], R102 ;  /* 0x0040086676007988 */ /* 0x0001e2000800000c */
[----:B------:R-:W-:Y:S02]  /*40e0*/  LOP3.LUT R74, R74, 0x1ff, R75, 0x78, !PT ;  /* 0x000001ff4a4a7812 */ /* 0x000fe400078e784b */
[----:B------:R-:W-:Y:S01]  /*40f0*/  IADD3 R19, P3, R19, UR15, RZ ;  /* 0x0000000f13137c10 */ /* 0x000fe2000ff7e0ff */
[----:B------:R-:W5:Y:S04]  /*4100*/  LDL.LU R75, [R1+0x34] ;  /* 0x00003400014b7983 */ /* 0x000f680000300800 */
[----:B------:R1:W-:Y:S01]  /*4110*/  STS.U8 [R118+UR12+0x4000], R97 ;  /* 0x0040006176007988 */ /* 0x0003e2000800000c */
[----:B------:R-:W-:-:S03]  /*4120*/  IADD3.X R64, R64, UR6, RZ, P3, !PT ;  /* 0x0000000640407c10 */ /* 0x000fc60009ffe4ff */
[----:B0-----:R-:W5:Y:S01]  /*4130*/  LDL.LU R102, [R1+0x3c] ;  /* 0x00003c0001667983 */ /* 0x001f620000300800 */
[----:B------:R-:W-:-:S03]  /*4140*/  IADD3 R65, P3, R65, UR15, RZ ;  /* 0x0000000f41417c10 */ /* 0x000fc6000ff7e0ff */
[----:B-1----:R-:W5:Y:S04]  /*4150*/  LDL.LU R118, [R1+0x10] ;  /* 0x0000100001767983 */ /* 0x002f680000300800 */
[----:B------:R-:W5:Y:S04]  /*4160*/  LDL.LU R97, [R1+0x18] ;  /* 0x0000180001617983 */ /* 0x000f680000300800 */
[----:B------:R-:W5:Y:S01]  /*4170*/  LDL.LU R104, [R1+0x20] ;  /* 0x0000200001687983 */ /* 0x000f620000300800 */
[----:B------:R-:W-:-:S03]  /*4180*/  IADD3.X R72, R72, UR6, RZ, P3, !PT ;  /* 0x0000000648487c10 */ /* 0x000fc60009ffe4ff */
[----:B------:R-:W5:Y:S01]  /*4190*/  LDL.LU R98, [R1+0x28] ;  /* 0x0000280001627983 */ /* 0x000f620000300800 */
[----:B------:R-:W-:-:S03]  /*41a0*/  IADD3 R5, P3, R5, UR15, RZ ;  /* 0x0000000f05057c10 */ /* 0x000fc6000ff7e0ff */
[----:B------:R-:W5:Y:S04]  /*41b0*/  LDL.LU R106, [R1+0x30] ;  /* 0x00003000016a7983 */ /* 0x000f680000300800 */
[----:B------:R-:W5:Y:S04]  /*41c0*/  LDL.LU R77, [R1+0x38] ;  /* 0x00003800014d7983 */ /* 0x000f680000300800 */
[----:B------:R0:W-:Y:S04]  /*41d0*/  STS.U8 [R74+UR12], R95 ;  /* 0x0000005f4a007988 */ /* 0x0001e8000800000c */
[----:B------:R1:W-:Y:S04]  /*41e0*/  STS.U8 [R74+UR12+0x200], R94 ;  /* 0x0002005e4a007988 */ /* 0x0003e8000800000c */
[----:B------:R2:W-:Y:S04]  /*41f0*/  STS.U8 [R74+UR12+0x400], R93 ;  /* 0x0004005d4a007988 */ /* 0x0005e8000800000c */
[----:B0-----:R-:W5:Y:S04]  /*4200*/  LDL.LU R95, [R1] ;  /* 0x00000000015f7983 */ /* 0x001f680000300800 */
[----:B-1----:R-:W5:Y:S04]  /*4210*/  LDL.LU R94, [R1+0x24] ;  /* 0x00002400015e7983 */ /* 0x002f680000300800 */
[----:B--2---:R-:W2:Y:S04]  /*4220*/  LDL.LU R93, [R1+0x1c] ;  /* 0x00001c00015d7983 */ /* 0x004ea80000300800 */
[----:B------:R0:W-:Y:S04]  /*4230*/  STS.U8 [R74+UR12+0x600], R92 ;  /* 0x0006005c4a007988 */ /* 0x0001e8000800000c */
[----:B------:R1:W-:Y:S04]  /*4240*/  STS.U8 [R74+UR12+0x800], R90 ;  /* 0x0008005a4a007988 */ /* 0x0003e8000800000c */
[----:B0-----:R-:W2:Y:S04]  /*4250*/  LDL.LU R92, [R1+0x14] ;  /* 0x00001400015c7983 */ /* 0x001ea80000300800 */
[----:B-1----:R-:W2:Y:S04]  /*4260*/  LDL.LU R90, [R1+0xc] ;  /* 0x00000c00015a7983 */ /* 0x002ea80000300800 */
[----:B------:R0:W-:Y:S04]  /*4270*/  STL [R1+0x4], R5 ;  /* 0x0000040501007387 */ /* 0x0001e80000100800 */
[----:B0-----:R-:W2:Y:S01]  /*4280*/  LDL.LU R5, [R1+0xe8] ;  /* 0x0000e80001057983 */ /* 0x001ea20000300800 */
[----:B------:R-:W-:-:S02]  /*4290*/  IADD3 R6, P1, R6, UR15, RZ ;  /* 0x0000000f06067c10 */ /* 0x000fc4000ff3e0ff */
[----:B------:R-:W-:Y:S02]  /*42a0*/  IADD3 R0, P0, R0, UR15, RZ ;  /* 0x0000000f00007c10 */ /* 0x000fe4000ff1e0ff */
[----:B------:R-:W-:Y:S02]  /*42b0*/  IADD3 R9, P4, R9, UR15, RZ ;  /* 0x0000000f09097c10 */ /* 0x000fe4000ff9e0ff */
[----:B------:R-:W-:Y:S02]  /*42c0*/  IADD3 R7, P2, R7, UR15, RZ ;  /* 0x0000000f07077c10 */ /* 0x000fe4000ff5e0ff */
[----:B------:R-:W-:Y:S02]  /*42d0*/  IADD3 R10, P5, R10, UR15, RZ ;  /* 0x0000000f0a0a7c10 */ /* 0x000fe4000ffbe0ff */
[----:B------:R-:W-:Y:S02]  /*42e0*/  IADD3 R11, P6, R11, UR15, RZ ;  /* 0x0000000f0b0b7c10 */ /* 0x000fe4000ffde0ff */
[----:B------:R-:W-:-:S02]  /*42f0*/  IADD3.X R14, R14, UR6, RZ, P1, !PT ;  /* 0x000000060e0e7c10 */ /* 0x000fc40008ffe4ff */
[----:B------:R-:W-:Y:S02]  /*4300*/  IADD3.X R12, R12, UR6, RZ, P0, !PT ;  /* 0x000000060c0c7c10 */ /* 0x000fe400087fe4ff */
[----:B------:R-:W-:Y:S02]  /*4310*/  IADD3 R15, P1, R15, UR15, RZ ;  /* 0x0000000f0f0f7c10 */ /* 0x000fe4000ff3e0ff */
[----:B------:R-:W-:Y:S02]  /*4320*/  IADD3 R13, P0, R13, UR15, RZ ;  /* 0x0000000f0d0d7c10 */ /* 0x000fe4000ff1e0ff */
[----:B------:R-:W-:Y:S02]  /*4330*/  IADD3.X R20, R20, UR6, RZ, P4, !PT ;  /* 0x0000000614147c10 */ /* 0x000fe4000a7fe4ff */
[----:B------:R-:W-:Y:S02]  /*4340*/  IADD3.X R16, R16, UR6, RZ, P2, !PT ;  /* 0x0000000610107c10 */ /* 0x000fe400097fe4ff */
[----:B------:R-:W-:-:S02]  /*4350*/  IADD3 R21, P4, R21, UR15, RZ ;  /* 0x0000000f15157c10 */ /* 0x000fc4000ff9e0ff */
[----:B------:R-:W-:Y:S02]  /*4360*/  IADD3.X R22, R22, UR6, RZ, P5, !PT ;  /* 0x0000000616167c10 */ /* 0x000fe4000affe4ff */
[----:B------:R-:W-:Y:S02]  /*4370*/  IADD3 R17, P2, R17, UR15, RZ ;  /* 0x0000000f11117c10 */ /* 0x000fe4000ff5e0ff */
[----:B------:R-:W-:Y:S02]  /*4380*/  IADD3 R23, P5, R23, UR15, RZ ;  /* 0x0000000f17177c10 */ /* 0x000fe4000ffbe0ff */
[----:B------:R-:W-:Y:S02]  /*4390*/  IADD3.X R56, R56, UR6, RZ, P6, !PT ;  /* 0x0000000638387c10 */ /* 0x000fe4000b7fe4ff */
        /* <DEDUP_REMOVED lines=19> */
[----:B------:R-:W-:-:S02]  /*44d0*/  IADD3.X R108, R108, UR6, RZ, P5, !PT ;  /* 0x000000066c6c7c10 */ /* 0x000fc4000affe4ff */
[----:B------:R-:W-:Y:S02]  /*44e0*/  IADD3 R125, P2, R125, UR15, RZ ;  /* 0x0000000f7d7d7c10 */ /* 0x000fe4000ff5e0ff */
[----:B------:R-:W-:Y:S02]  /*44f0*/  IADD3.X R112, R112, UR6, RZ, P6, !PT ;  /* 0x0000000670707c10 */ /* 0x000fe4000b7fe4ff */
[----:B------:R-:W-:Y:S02]  /*4500*/  IADD3.X R121, R121, UR6, RZ, P1, !PT ;  /* 0x0000000679797c10 */ /* 0x000fe40008ffe4ff */
[----:B------:R-:W-:Y:S02]  /*4510*/  IADD3.X R116, R116, UR6, RZ, P0, !PT ;  /* 0x0000000674747c10 */ /* 0x000fe400087fe4ff */
[----:B------:R-:W-:Y:S01]  /*4520*/  IADD3.X R124, R124, UR6, RZ, P2, !PT ;  /* 0x000000067c7c7c10 */ /* 0x000fe200097fe4ff */
[----:B------:R-:W-:Y:S04]  /*4530*/  STS.U8 [R74+UR12+0xa00], R87 ;  /* 0x000a00574a007988 */ /* 0x000fe8000800000c */
[----:B----4-:R-:W-:Y:S04]  /*4540*/  STS.U8 [R74+UR12+0xc00], R82 ;  /* 0x000c00524a007988 */ /* 0x010fe8000800000c */
[----:B---3--:R-:W-:Y:S04]  /*4550*/  STS.U8 [R74+UR12+0xe00], R83 ;  /* 0x000e00534a007988 */ /* 0x008fe8000800000c */
[----:B-----5:R-:W-:Y:S04]  /*4560*/  STS.U8 [R74+UR12+0x1000], R85 ;  /* 0x001000554a007988 */ /* 0x020fe8000800000c */
[----:B------:R-:W-:Y:S04]  /*4570*/  STS.U8 [R74+UR12+0x1200], R84 ;  /* 0x001200544a007988 */ /* 0x000fe8000800000c */
[----:B------:R-:W-:Y:S04]  /*4580*/  STS.U8 [R74+UR12+0x1400], R86 ;  /* 0x001400564a007988 */ /* 0x000fe8000800000c */
[----:B------:R-:W-:Y:S04]  /*4590*/  STS.U8 [R74+UR12+0x1600], R88 ;  /* 0x001600584a007988 */ /* 0x000fe8000800000c */
[----:B------:R-:W-:Y:S01]  /*45a0*/  STS.U8 [R74+UR12+0x1800], R89 ;  /* 0x001800594a007988 */ /* 0x000fe2000800000c */
[----:B------:R-:W-:-:S02]  /*45b0*/  IADD3 R75, P2, R75, UR15, RZ ;  /* 0x0000000f4b4b7c10 */ /* 0x000fc4000ff5e0ff */
[----:B------:R-:W-:Y:S02]  /*45c0*/  IADD3.X R95, R95, UR6, RZ, P3, !PT ;  /* 0x000000065f5f7c10 */ /* 0x000fe40009ffe4ff */
[----:B------:R-:W-:Y:S02]  /*45d0*/  IADD3 R94, P0, R94, UR15, RZ ;  /* 0x0000000f5e5e7c10 */ /* 0x000fe4000ff1e0ff */
[----:B--2---:R-:W-:Y:S02]  /*45e0*/  IADD3 R93, P6, R93, UR15, RZ ;  /* 0x0000000f5d5d7c10 */ /* 0x004fe4000ffde0ff */
[----:B------:R-:W-:Y:S02]  /*45f0*/  IADD3 R92, P5, R92, UR15, RZ ;  /* 0x0000000f5c5c7c10 */ /* 0x000fe4000ffbe0ff */
[----:B------:R-:W-:-:S05]  /*4600*/  IADD3 R90, P4, R90, UR15, RZ ;  /* 0x0000000f5a5a7c10 */ /* 0x000fca000ff9e0ff */
[----:B------:R-:W-:Y:S01]  /*4610*/  STL [R1+0xc], R90 ;  /* 0x00000c5a01007387 */ /* 0x000fe20000100800 */
[----:B------:R-:W-:-:S03]  /*4620*/  IADD3.X R4, R4, UR6, RZ, P4, !PT ;  /* 0x0000000604047c10 */ /* 0x000fc6000a7fe4ff */
[----:B------:R-:W-:Y:S01]  /*4630*/  STL [R1+0x14], R92 ;  /* 0x0000145c01007387 */ /* 0x000fe20000100800 */
[----:B------:R-:W-:-:S03]  /*4640*/  IADD3 R5, P1, R5, UR15, RZ ;  /* 0x0000000f05057c10 */ /* 0x000fc6000ff3e0ff */
[----:B------:R-:W-:Y:S04]  /*4650*/  STL [R1+0x1c], R93 ;  /* 0x00001c5d01007387 */ /* 0x000fe80000100800 */
[----:B------:R0:W-:Y:S04]  /*4660*/  STL [R1+0x2c], R5 ;  /* 0x00002c0501007387 */ /* 0x0001e80000100800 */
[----:B------:R-:W-:Y:S04]  /*4670*/  STL [R1+0x24], R94 ;  /* 0x0000245e01007387 */ /* 0x000fe80000100800 */
[----:B0-----:R-:W2:Y:S04]  /*4680*/  LDL.LU R5, [R1+0xe4] ;  /* 0x0000e40001057983 */ /* 0x001ea80000300800 */
[----:B------:R0:W-:Y:S04]  /*4690*/  STL [R1+0x34], R75 ;  /* 0x0000344b01007387 */ /* 0x0001e80000100800 */
[----:B------:R1:W-:Y:S04]  /*46a0*/  STL [R1+0x8], R4 ;  /* 0x0000080401007387 */ /* 0x0003e80000100800 */
[----:B------:R3:W-:Y:S01]  /*46b0*/  STL [R1], R95 ;  /* 0x0000005f01007387 */ /* 0x0007e20000100800 */
[----:B------:R-:W-:Y:S01]  /*46c0*/  UMOV UR20, UR4 ;  /* 0x0000000400147c82 */ /* 0x000fe20008000000 */
[----:B------:R-:W-:Y:S01]  /*46d0*/  UMOV UR21, 0x80000020 ;  /* 0x8000002000157882 */ /* 0x000fe20000000000 */
[----:B------:R-:W-:Y:S01]  /*46e0*/  UMOV UR23, 0x80000020 ;  /* 0x8000002000177882 */ /* 0x000fe20000000000 */
[----:B------:R3:W-:Y:S01]  /*46f0*/  STS.U8 [R74+UR12+0x1a00], R91 ;  /* 0x001a005b4a007988 */ /* 0x0007e2000800000c */
[----:B0-----:R-:W0:Y:S03]  /*4700*/  LDC R75, c[0x0][0x238] ;  /* 0x00008e00ff4b7b82 */ /* 0x001e260000000800 */
[----:B-1----:R-:W4:Y:S04]  /*4710*/  LDL.LU R4, [R1+0xe0] ;  /* 0x0000e00001047983 */ /* 0x002f280000300800 */
[----:B------:R3:W-:Y:S04]  /*4720*/  STS.U8 [R74+UR12+0x1c00], R80 ;  /* 0x001c00504a007988 */ /* 0x0007e8000800000c */
        /* <DEDUP_REMOVED lines=16> */
[----:B------:R3:W-:Y:S01]  /*4830*/  STS.U8 [R74+UR12+0x3e00], R76 ;  /* 0x003e004c4a007988 */ /* 0x0007e2000800000c */
[----:B------:R1:W-:Y:S06]  /*4840*/  MEMBAR.ALL.CTA ;  /* 0x0000000000007992 */ /* 0x0003ec0000008000 */
[----:B-1----:R-:W1:Y:S02]  /*4850*/  FENCE.VIEW.ASYNC.S ;  /* 0x00000000000073c6 */ /* 0x002e640000000000 */
[----:B-1----:R-:W-:Y:S06]  /*4860*/  BAR.SYNC.DEFER_BLOCKING 0x0 ;  /* 0x0000000000007b1d */ /* 0x002fec0000010000 */
[----:B------:R-:W-:-:S06]  /*4870*/  WARPGROUP.ARRIVE ;  /* 0x00000000000079c5 */ /* 0x000fcc0000000000 */
[----:B------:R-:W-:Y:S01]  /*4880*/  QGMMA.64x64x32.F32.E5M2.E5M2 R24, gdesc[UR20], R24 ;  /* 0x00e00000141879f3 */ /* 0x000fe20008703818 */
[----:B------:R-:W-:Y:S02]  /*4890*/  IADD3 R102, P3, R102, UR15, RZ ;  /* 0x0000000f66667c10 */ /* 0x000fe4000ff7e0ff */
[----:B------:R-:W-:Y:S02]  /*48a0*/  IADD3.X R118, R118, UR6, RZ, P5, !PT ;  /* 0x0000000676767c10 */ /* 0x000fe4000affe4ff */
[----:B------:R-:W-:Y:S02]  /*48b0*/  IADD3.X R97, R97, UR6, RZ, P6, !PT ;  /* 0x0000000661617c10 */ /* 0x000fe4000b7fe4ff */
[----:B------:R-:W-:Y:S01]  /*48c0*/  IADD3.X R104, R104, UR6, RZ, P0, !PT ;  /* 0x0000000668687c10 */ /* 0x000fe200087fe4ff */
[----:B------:R3:W-:Y:S01]  /*48d0*/  STL [R1+0x3c], R102 ;  /* 0x00003c6601007387 */ /* 0x0007e20000100800 */
[----:B------:R-:W-:Y:S02]  /*48e0*/  IADD3.X R98, R98, UR6, RZ, P1, !PT ;  /* 0x0000000662627c10 */ /* 0x000fe40008ffe4ff */
[----:B------:R-:W-:Y:S01]  /*48f0*/  IADD3.X R106, R106, UR6, RZ, P2, !PT ;  /* 0x000000066a6a7c10 */ /* 0x000fe200097fe4ff */
[----:B------:R3:W-:Y:S01]  /*4900*/  STL [R1+0x10], R118 ;  /* 0x0000107601007387 */ /* 0x0007e20000100800 */
[----:B------:R-:W-:-:S03]  /*4910*/  IADD3.X R77, R77, UR6, RZ, P3, !PT ;  /* 0x000000064d4d7c10 */ /* 0x000fc60009ffe4ff */
[----:B------:R3:W-:Y:S01]  /*4920*/  STL [R1+0x18], R97 ;  /* 0x0000186101007387 */ /* 0x0007e20000100800 */
[----:B------:R-:W-:-:S03]  /*4930*/  VIADD R3, R3, 0xffffffff ;  /* 0xffffffff03037836 */ /* 0x000fc60000000000 */
[----:B------:R3:W-:Y:S01]  /*4940*/  STL [R1+0x20], R104 ;  /* 0x0000206801007387 */ /* 0x0007e20000100800 */
[----:B------:R-:W-:Y:S03]  /*4950*/  QGMMA.64x64x32.F32.E5M2.E5M2 R24, gdesc[UR8], R24, gsb0 ;  /* 0x00e00000081879f3 */ /* 0x000fe60008003818 */
[----:B------:R3:W-:Y:S04]  /*4960*/  STL [R1+0x28], R98 ;  /* 0x0000286201007387 */ /* 0x0007e80000100800 */
[----:B------:R3:W-:Y:S04]  /*4970*/  STL [R1+0x30], R106 ;  /* 0x0000306a01007387 */ /* 0x0007e80000100800 */
[----:B------:R3:W-:Y:S01]  /*4980*/  STL [R1+0x38], R77 ;  /* 0x0000384d01007387 */ /* 0x0007e20000100800 */
[----:B------:R-:W-:Y:S01]  /*4990*/  ISETP.NE.U32.AND P5, PT, R3, RZ, PT ;  /* 0x000000ff0300720c */ /* 0x000fe20003fa5070 */
[----:B0-----:R-:W-:Y:S01]  /*49a0*/  IMAD.SHL.U32 R75, R75, 0x40, RZ ;  /* 0x000000404b4b7824 */ /* 0x001fe200078e00ff */
[----:B------:R-:W-:-:S04]  /*49b0*/  UIADD3 UR13, UR13, -0x40, URZ ;  /* 0xffffffc00d0d7890 */ /* 0x000fc8000fffe03f */
[----:B--2---:R-:W-:Y:S01]  /*49c0*/  IADD3 R5, P4, R75, R5, RZ ;  /* 0x000000054b057210 */ /* 0x004fe20007f9e0ff */
[----:B------:R-:W-:-:S03]  /*49d0*/  WARPGROUP.DEPBAR.LE gsb0, 0x0 ;  /* 0x00008000000079c5 */ /* 0x000fc60000010000 */
[----:B----4-:R-:W-:-:S03]  /*49e0*/  LEA.HI.X.SX32 R4, R75, R4, 0x1, P4 ;  /* 0x000000044b047211 */ /* 0x010fc600020f0eff */
[----:B---3--:R-:W-:Y:S06]  /*49f0*/  @P5 BRA `(.L_x_2) ;  /* 0xffffffe400845947 */ /* 0x008fec000383ffff */
.L_x_1:
[----:B------:R-:W2:Y:S01]  /*4a00*/  LDL.LU R74, [R1+0xdc] ;  /* 0x0000dc00014a7983 */ /* 0x000ea20000300800 */
[----:B------:R-:W-:Y:S01]  /*4a10*/  F2FP.SATFINITE.E5M2.F32.PACK_AB_MERGE_C R24, R25, R24, RZ ;  /* 0x000000181918723e */ /* 0x000fe200048060ff */
[----:B------:R-:W-:Y:S01]  /*4a20*/  ULDC.64 UR6, c[0x0][0x228] ;  /* 0x00008a0000067ab9 */ /* 0x000fe20000000a00 */
[----:B------:R-:W-:Y:S01]  /*4a30*/  F2FP.SATFINITE.E5M2.F32.PACK_AB_MERGE_C R28, R29, R28, RZ ;  /* 0x0000001c1d1c723e */ /* 0x000fe200048060ff */
[----:B------:R-:W3:Y:S01]  /*4a40*/  LDL.LU R59, [R1+0xa8] ;  /* 0x0000a800013b7983 */ /* 0x000ee20000300800 */
[----:B------:R-:W-:Y:S01]  /*4a50*/  F2FP.SATFINITE.E5M2.F32.PACK_AB_MERGE_C R32, R33, R32, RZ ;  /* 0x000000202120723e */ /* 0x000fe200048060ff */
[----:B------:R-:W-:Y:S01]  /*4a60*/  ULDC UR4, c[0x0][0x244] ;  /* 0x0000910000047ab9 */ /* 0x000fe20000000800 */
[----:B------:R-:W-:Y:S01]  /*4a70*/  LOP3.LUT R24, R24, 0xffff, RZ, 0xc0, !PT ;  /* 0x0000ffff18187812 */ /* 0x000fe200078ec0ff */
[----:B0-----:R-:W4:Y:S01]  /*4a80*/  LDL.LU R58, [R1+0x58] ;  /* 0x00005800013a7983 */ /* 0x001f220000300800 */
[----:B------:R-:W-:Y:S02]  /*4a90*/  LOP3.LUT R32, R32, 0xffff, RZ, 0xc0, !PT ;  /* 0x0000ffff20207812 */ /* 0x000fe400078ec0ff */
[----:B------:R-:W-:Y:S01]  /*4aa0*/  LOP3.LUT R15, R28, 0xffff, RZ, 0xc0, !PT ;  /* 0x0000ffff1c0f7812 */ /* 0x000fe200078ec0ff */
[----:B------:R-:W5:Y:S01]  /*4ab0*/  LDL.LU R18, [R1+0xa4] ;  /* 0x0000a40001127983 */ /* 0x000f620000300800 */
[----:B------:R-:W-:-:S02]  /*4ac0*/  F2FP.SATFINITE.E5M2.F32.PACK_AB_MERGE_C R40, R41, R40, RZ ;  /* 0x000000282928723e */ /* 0x000fc400048060ff */
[----:B------:R-:W-:Y:S01]  /*4ad0*/  F2FP.SATFINITE.E5M2.F32.PACK_AB_MERGE_C R44, R45, R44, RZ ;  /* 0x0000002c2d2c723e */ /* 0x000fe200048060ff */
[----:B------:R-:W4:Y:S01]  /*4ae0*/  LDL.LU R57, [R1+0xd8] ;  /* 0x0000d80001397983 */ /* 0x000f220000300800 */
[----:B------:R-:W-:Y:S02]  /*4af0*/  F2FP.SATFINITE.E5M2.F32.PACK_AB_MERGE_C R48, R49, R48, RZ ;  /* 0x000000303130723e */ /* 0x000fe400048060ff */
[----:B------:R-:W-:Y:S01]  /*4b00*/  F2FP.SATFINITE.E5M2.F32.PACK_AB_MERGE_C R42, R43, R42, RZ ;  /* 0x0000002a2b2a723e */ /* 0x000fe200048060ff */
[----:B------:R-:W4:Y:S01]  /*4b10*/  LDL.LU R22, [R1+0xd4] ;  /* 0x0000d40001167983 */ /* 0x000f220000300800 */
[----:B------:R-:W-:Y:S02]  /*4b20*/  F2FP.SATFINITE.E5M2.F32.PACK_AB_MERGE_C R26, R27, R26, RZ ;  /* 0x0000001a1b1a723e */ /* 0x000fe400048060ff */
[----:B------:R-:W-:Y:S01]  /*4b30*/  F2FP.SATFINITE.E5M2.F32.PACK_AB_MERGE_C R30, R31, R30, RZ ;  /* 0x0000001e1f1e723e */ /* 0x000fe200048060ff */
[----:B------:R-:W0:Y:S01]  /*4b40*/  S2R R73, SR_TID.X ;  /* 0x0000000000497919 */ /* 0x000e220000002100 */
[----:B------:R-:W-:-:S02]  /*4b50*/  LOP3.LUT R40, R40, 0xffff, RZ, 0xc0, !PT ;  /* 0x0000ffff28287812 */ /* 0x000fc400078ec0ff */
[----:B------:R-:W-:Y:S01]  /*4b60*/  LOP3.LUT R48, R48, 0xffff, RZ, 0xc0, !PT ;  /* 0x0000ffff30307812 */ /* 0x000fe200078ec0ff */
[----:B------:R-:W4:Y:S01]  /*4b70*/  LDL.LU R56, [R1+0xa0] ;  /* 0x0000a00001387983 */ /* 0x000f220000300800 */
[----:B------:R-:W-:Y:S02]  /*4b80*/  LOP3.LUT R23, R44, 0xffff, RZ, 0xc0, !PT ;  /* 0x0000ffff2c177812 */ /* 0x000fe400078ec0ff */
[----:B------:R-:W-:Y:S01]  /*4b90*/  F2FP.SATFINITE.E5M2.F32.PACK_AB_MERGE_C R46, R47, R46, RZ ;  /* 0x0000002e2f2e723e */ /* 0x000fe200048060ff */
[----:B------:R-:W4:Y:S01]  /*4ba0*/  LDL.LU R20, [R1+0x9c] ;  /* 0x00009c0001147983 */ /* 0x000f220000300800 */
[----:B------:R-:W-:Y:S02]  /*4bb0*/  F2FP.SATFINITE.E5M2.F32.PACK_AB_MERGE_C R50, R51, R50, RZ ;  /* 0x000000323332723e */ /* 0x000fe400048060ff */
[----:B------:R-:W-:Y:S01]  /*4bc0*/  F2FP.SATFINITE.E5M2.F32.PACK_AB_MERGE_C R34, R35, R34, RZ ;  /* 0x000000222322723e */ /* 0x000fe200048060ff */
[----:B------:R-:W4:Y:S01]  /*4bd0*/  LDL.LU R16, [R1+0x98] ;  /* 0x0000980001107983 */ /* 0x000f220000300800 */
[----:B------:R-:W-:-:S02]  /*4be0*/  F2FP.SATFINITE.E5M2.F32.PACK_AB_MERGE_C R36, R37, R36, RZ ;  /* 0x000000242524723e */ /* 0x000fc400048060ff */
[----:B------:R-:W-:Y:S02]  /*4bf0*/  F2FP.SATFINITE.E5M2.F32.PACK_AB_MERGE_C R38, R39, R38, RZ ;  /* 0x000000262726723e */ /* 0x000fe400048060ff */
[----:B------:R-:W-:Y:S02]  /*4c00*/  F2FP.SATFINITE.E5M2.F32.PACK_AB_MERGE_C R52, R53, R52, RZ ;  /* 0x000000343534723e */ /* 0x000fe400048060ff */
[----:B------:R-:W-:Y:S01]  /*4c10*/  F2FP.SATFINITE.E5M2.F32.PACK_AB_MERGE_C R54, R55, R54, RZ ;  /* 0x000000363736723e */ /* 0x000fe200048060ff */
[C---:B0-----:R-:W-:Y:S01]  /*4c20*/  IMAD.SHL.U32 R0, R73.reuse, 0x4, RZ ;  /* 0x0000000449007824 */ /* 0x041fe200078e00ff */
[----:B------:R-:W-:-:S04]  /*4c30*/  LOP3.LUT R3, R73, 0xc, RZ, 0xc0, !PT ;  /* 0x0000000c49037812 */ /* 0x000fc800078ec0ff */
[----:B------:R-:W-:Y:S01]  /*4c40*/  LOP3.LUT R2, R0, 0x180, RZ, 0xc0, !PT ;  /* 0x0000018000027812 */ /* 0x000fe200078ec0ff */
[----:B------:R-:W-:-:S04]  /*4c50*/  IMAD.SHL.U32 R0, R73, 0x20, RZ ;  /* 0x0000002049007824 */ /* 0x000fc800078e00ff */
[----:B------:R-:W-:Y:S01]  /*4c60*/  IMAD R5, R3, 0x2, R2 ;  /* 0x0000000203057824 */ /* 0x000fe200078e0202 */
[----:B------:R-:W-:Y:S02]  /*4c70*/  LOP3.LUT R0, R0, 0x60, RZ, 0xc0, !PT ;  /* 0x0000006000007812 */ /* 0x000fe400078ec0ff */
[----:B------:R-:W-:Y:S02]  /*4c80*/  LOP3.LUT R42, R42, 0xffff, RZ, 0xc0, !PT ;  /* 0x0000ffff2a2a7812 */ /* 0x000fe400078ec0ff */
[----:B------:R-:W-:Y:S02]  /*4c90*/  LOP3.LUT R50, R50, 0xffff, RZ, 0xc0, !PT ;  /* 0x0000ffff32327812 */ /* 0x000fe400078ec0ff */
[----:B------:R-:W-:Y:S02]  /*4ca0*/  LOP3.LUT R25, R46, 0xffff, RZ, 0xc0, !PT ;  /* 0x0000ffff2e197812 */ /* 0x000fe400078ec0ff */
[----:B------:R-:W-:Y:S02]  /*4cb0*/  LOP3.LUT R26, R26, 0xffff, RZ, 0xc0, !PT ;  /* 0x0000ffff1a1a7812 */ /* 0x000fe400078ec0ff */
[----:B------:R-:W-:-:S02]  /*4cc0*/  LOP3.LUT R21, R30, 0xffff, RZ, 0xc0, !PT ;  /* 0x0000ffff1e157812 */ /* 0x000fc400078ec0ff */
[----:B------:R-:W-:Y:S02]  /*4cd0*/  LOP3.LUT R34, R34, 0xffff, RZ, 0xc0, !PT ;  /* 0x0000ffff22227812 */ /* 0x000fe400078ec0ff */
[----:B------:R-:W-:Y:S02]  /*4ce0*/  PRMT R13, R50, 0x3340, R1 ;  /* 0x00003340320d7816 */ /* 0x000fe40000000001 */
[----:B------:R-:W-:Y:S02]  /*4cf0*/  PRMT R8, R42, 0x3340, R25 ;  /* 0x000033402a087816 */ /* 0x000fe40000000019 */
[----:B------:R-:W-:Y:S02]  /*4d00*/  PRMT R6, R26, 0x3340, R21 ;  /* 0x000033401a067816 */ /* 0x000fe40000000015 */
[----:B------:R-:W-:Y:S02]  /*4d10*/  PRMT R19, R8, 0x5410, R13 ;  /* 0x0000541008137816 */ /* 0x000fe4000000000d */
[----:B------:R-:W-:-:S02]  /*4d20*/  LOP3.LUT R36, R36, 0xffff, RZ, 0xc0, !PT ;  /* 0x0000ffff24247812 */ /* 0x000fc400078ec0ff */
[----:B------:R-:W-:Y:S02]  /*4d30*/  LOP3.LUT R52, R52, 0xffff, RZ, 0xc0, !PT ;  /* 0x0000ffff34347812 */ /* 0x000fe400078ec0ff */
[----:B------:R-:W-:Y:S02]  /*4d40*/  LOP3.LUT R38, R38, 0xffff, RZ, 0xc0, !PT ;  /* 0x0000ffff26267812 */ /* 0x000fe400078ec0ff */
[----:B------:R-:W-:Y:S01]  /*4d50*/  LOP3.LUT R54, R54, 0xffff, RZ, 0xc0, !PT ;  /* 0x0000ffff36367812 */ /* 0x000fe200078ec0ff */
[----:B------:R-:W-:Y:S01]  /*4d60*/  BAR.SYNC.DEFER_BLOCKING 0x0 ;  /* 0x0000000000007b1d */ /* 0x000fe20000010000 */
[----:B--2---:R-:W-:-:S05]  /*4d70*/  LOP3.LUT R4, R74, 0x3f8, RZ, 0xc0, !PT ;  /* 0x000003f84a047812 */ /* 0x004fca00078ec0ff */
[----:B------:R-:W-:Y:S01]  /*4d80*/  IMAD R7, R3, 0x400, R4 ;  /* 0x0000040003077824 */ /* 0x000fe200078e0204 */
[----:B------:R-:W-:Y:S02]  /*4d90*/  LOP3.LUT R3, R73, 0x180, RZ, 0xc0, !PT ;  /* 0x0000018049037812 */ /* 0x000fe400078ec0ff */
[----:B------:R-:W-:-:S03]  /*4da0*/  PRMT R4, R32, 0x3340, R1 ;  /* 0x0000334020047816 */ /* 0x000fc60000000001 */
[----:B------:R-:W-:Y:S01]  /*4db0*/  IMAD R2, R3, 0x8, R0 ;  /* 0x0000000803027824 */ /* 0x000fe200078e0200 */
[----:B------:R-:W-:Y:S02]  /*4dc0*/  SHF.R.U32.HI R0, RZ, 0x2, R3 ;  /* 0x00000002ff007819 */ /* 0x000fe40000011603 */
[----:B------:R-:W-:Y:S01]  /*4dd0*/  PRMT R3, R24, 0x3340, R15 ;  /* 0x0000334018037816 */ /* 0x000fe2000000000f */
[----:B------:R-:W-:Y:S01]  /*4de0*/  IMAD.IADD R5, R2, 0x1, R5 ;  /* 0x0000000102057824 */ /* 0x000fe200078e0205 */
[----:B------:R-:W-:Y:S02]  /*4df0*/  SHF.R.S32.HI R2, RZ, 0x4, R73 ;  /* 0x00000004ff027819 */ /* 0x000fe40000011449 */
[----:B------:R-:W-:Y:S02]  /*4e00*/  PRMT R9, R3, 0x5410, R4 ;  /* 0x0000541003097816 */ /* 0x000fe40000000004 */
[----:B------:R-:W-:Y:S02]  /*4e10*/  PRMT R4, R48, 0x3340, R1 ;  /* 0x0000334030047816 */ /* 0x000fe40000000001 */
[----:B------:R-:W-:-:S02]  /*4e20*/  PRMT R3, R40, 0x3340, R23 ;  /* 0x0000334028037816 */ /* 0x000fc40000000017 */
[----:B------:R-:W-:Y:S02]  /*4e30*/  SGXT R2, R2, 0x1 ;  /* 0x000000010202781a */ /* 0x000fe40000000200 */
[----:B------:R-:W-:Y:S02]  /*4e40*/  PRMT R11, R3, 0x5410, R4 ;  /* 0x00005410030b7816 */ /* 0x000fe40000000004 */
[----:B------:R-:W-:Y:S02]  /*4e50*/  LOP3.LUT R10, R5, 0x1020, R2, 0x78, !PT ;  /* 0x00001020050a7812 */ /* 0x000fe400078e7802 */
[----:B------:R-:W-:Y:S02]  /*4e60*/  SHF.R.U32.HI R2, RZ, 0x8, R24 ;  /* 0x00000008ff027819 */ /* 0x000fe40000011618 */
[----:B------:R-:W-:Y:S02]  /*4e70*/  SHF.R.U32.HI R3, RZ, 0x8, R15 ;  /* 0x00000008ff037819 */ /* 0x000fe4000001160f */
[----:B------:R-:W-:-:S02]  /*4e80*/  SHF.R.U32.HI R4, RZ, 0x8, R32 ;  /* 0x00000008ff047819 */ /* 0x000fc40000011620 */
[----:B------:R-:W-:Y:S02]  /*4e90*/  LOP3.LUT R3, R3, 0xffff, RZ, 0xc0, !PT ;  /* 0x0000ffff03037812 */ /* 0x000fe400078ec0ff */
[----:B------:R-:W-:Y:S02]  /*4ea0*/  LOP3.LUT R2, R2, 0xffff, RZ, 0xc0, !PT ;  /* 0x0000ffff02027812 */ /* 0x000fe400078ec0ff */
[----:B------:R-:W-:Y:S02]  /*4eb0*/  LOP3.LUT R4, R4, 0xffff, RZ, 0xc0, !PT ;  /* 0x0000ffff04047812 */ /* 0x000fe400078ec0ff */
[----:B------:R-:W-:Y:S02]  /*4ec0*/  LOP3.LUT R0, R7, R0, RZ, 0x3c, !PT ;  /* 0x0000000007007212 */ /* 0x000fe400078e3cff */
[----:B------:R-:W-:Y:S02]  /*4ed0*/  PRMT R7, R34, 0x3340, R1 ;  /* 0x0000334022077816 */ /* 0x000fe40000000001 */
[----:B------:R-:W-:-:S02]  /*4ee0*/  PRMT R8, R2, 0x3340, R3 ;  /* 0x0000334002087816 */ /* 0x000fc40000000003 */
[----:B------:R-:W-:Y:S02]  /*4ef0*/  PRMT R13, R4, 0x3340, R1 ;  /* 0x00003340040d7816 */ /* 0x000fe40000000001 */
[----:B------:R-:W-:Y:S02]  /*4f00*/  SHF.R.U32.HI R2, RZ, 0x8, R26 ;  /* 0x00000008ff027819 */ /* 0x000fe4000001161a */
[----:B------:R-:W-:Y:S02]  /*4f10*/  SHF.R.U32.HI R3, RZ, 0x8, R21 ;  /* 0x00000008ff037819 */ /* 0x000fe40000011615 */
[----:B------:R-:W-:Y:S02]  /*4f20*/  SHF.R.U32.HI R4, RZ, 0x8, R34 ;  /* 0x00000008ff047819 */ /* 0x000fe40000011622 */
[----:B------:R-:W-:Y:S02]  /*4f30*/  PRMT R17, R6, 0x5410, R7 ;  /* 0x0000541006117816 */ /* 0x000fe40000000007 */
[----:B------:R-:W-:-:S02]  /*4f40*/  SHF.R.U32.HI R5, RZ, 0x8, R40 ;  /* 0x00000008ff057819 */ /* 0x000fc40000011628 */
[----:B------:R-:W-:Y:S02]  /*4f50*/  SHF.R.U32.HI R6, RZ, 0x8, R23 ;  /* 0x00000008ff067819 */ /* 0x000fe40000011617 */
[----:B------:R-:W-:Y:S02]  /*4f60*/  SHF.R.U32.HI R7, RZ, 0x8, R48 ;  /* 0x00000008ff077819 */ /* 0x000fe40000011630 */
[----:B------:R-:W-:Y:S02]  /*4f70*/  LOP3.LUT R3, R3, 0xffff, RZ, 0xc0, !PT ;  /* 0x0000ffff03037812 */ /* 0x000fe400078ec0ff */
[----:B------:R-:W-:Y:S02]  /*4f80*/  LOP3.LUT R2, R2, 0xffff, RZ, 0xc0, !PT ;  /* 0x0000ffff02027812 */ /* 0x000fe400078ec0ff */
[----:B------:R-:W-:Y:S02]  /*4f90*/  LOP3.LUT R4, R4, 0xffff, RZ, 0xc0, !PT ;  /* 0x0000ffff04047812 */ /* 0x000fe400078ec0ff */
[----:B------:R-:W-:-:S02]  /*4fa0*/  LOP3.LUT R6, R6, 0xffff, RZ, 0xc0, !PT ;  /* 0x0000ffff06067812 */ /* 0x000fc400078ec0ff */
[----:B------:R-:W-:Y:S02]  /*4fb0*/  LOP3.LUT R5, R5, 0xffff, RZ, 0xc0, !PT ;  /* 0x0000ffff05057812 */ /* 0x000fe400078ec0ff */
[----:B------:R-:W-:Y:S02]  /*4fc0*/  LOP3.LUT R7, R7, 0xffff, RZ, 0xc0, !PT ;  /* 0x0000ffff07077812 */ /* 0x000fe400078ec0ff */
[----:B------:R-:W-:Y:S02]  /*4fd0*/  PRMT R2, R2, 0x3340, R3 ;  /* 0x0000334002027816 */ /* 0x000fe40000000003 */
[----:B------:R-:W-:Y:S02]  /*4fe0*/  PRMT R3, R4, 0x3340, R1 ;  /* 0x0000334004037816 */ /* 0x000fe40000000001 */
[----:B------:R-:W0:Y:S01]  /*4ff0*/  LDC R4, c[0x0][0x248] ;  /* 0x00009200ff047b82 */ /* 0x000e220000000800 */
[----:B------:R-:W-:Y:S02]  /*5000*/  PRMT R12, R5, 0x3340, R6 ;  /* 0x00003340050c7816 */ /* 0x000fe40000000006 */
[----:B------:R-:W-:-:S02]  /*5010*/  PRMT R15, R7, 0x3340, R14 ;  /* 0x00003340070f7816 */ /* 0x000fc4000000000e */
[----:B------:R-:W-:Y:S02]  /*5020*/  SHF.R.U32.HI R5, RZ, 0x8, R42 ;  /* 0x00000008ff057819 */ /* 0x000fe4000001162a */
[----:B------:R-:W-:Y:S02]  /*5030*/  SHF.R.U32.HI R6, RZ, 0x8, R25 ;  /* 0x00000008ff067819 */ /* 0x000fe40000011619 */
[----:B------:R-:W-:Y:S02]  /*5040*/  SHF.R.U32.HI R7, RZ, 0x8, R50 ;  /* 0x00000008ff077819 */ /* 0x000fe40000011632 */
[----:B------:R-:W-:Y:S02]  /*5050*/  LOP3.LUT R6, R6, 0xffff, RZ, 0xc0, !PT ;  /* 0x0000ffff06067812 */ /* 0x000fe400078ec0ff */
[----:B------:R-:W-:Y:S02]  /*5060*/  LOP3.LUT R5, R5, 0xffff, RZ, 0xc0, !PT ;  /* 0x0000ffff05057812 */ /* 0x000fe400078ec0ff */
[----:B------:R-:W-:-:S02]  /*5070*/  LOP3.LUT R7, R7, 0xffff, RZ, 0xc0, !PT ;  /* 0x0000ffff07077812 */ /* 0x000fc400078ec0ff */
[----:B------:R-:W-:Y:S02]  /*5080*/  PRMT R5, R5, 0x3340, R6 ;  /* 0x0000334005057816 */ /* 0x000fe40000000006 */
[----:B------:R-:W-:Y:S02]  /*5090*/  PRMT R14, R7, 0x3340, R14 ;  /* 0x00003340070e7816 */ /* 0x000fe4000000000e */
[----:B------:R-:W-:Y:S02]  /*50a0*/  PRMT R13, R8, 0x5410, R13 ;  /* 0x00005410080d7816 */ /* 0x000fe4000000000d */
[----:B------:R-:W-:Y:S02]  /*50b0*/  PRMT R15, R12, 0x5410, R15 ;  /* 0x000054100c0f7816 */ /* 0x000fe4000000000f */
[----:B------:R-:W-:Y:S02]  /*50c0*/  PRMT R3, R2, 0x5410, R3 ;  /* 0x0000541002037816 */ /* 0x000fe40000000003 */
[----:B------:R-:W-:-:S02]  /*50d0*/  PRMT R5, R5, 0x5410, R14 ;  /* 0x0000541005057816 */ /* 0x000fc4000000000e */
[--C-:B------:R-:W-:Y:S02]  /*50e0*/  PRMT R6, R9, 0x4210, R36.reuse ;  /* 0x0000421009067816 */ /* 0x100fe40000000024 */
[----:B------:R-:W-:Y:S02]  /*50f0*/  PRMT R36, R13, 0x5210, R36 ;  /* 0x000052100d247816 */ /* 0x000fe40000000024 */
[--C-:B------:R-:W-:Y:S02]  /*5100*/  PRMT R7, R11, 0x4210, R52.reuse ;  /* 0x000042100b077816 */ /* 0x100fe40000000034 */
[----:B------:R-:W-:Y:S02]  /*5110*/  PRMT R37, R15, 0x5210, R52 ;  /* 0x000052100f257816 */ /* 0x000fe40000000034 */
[--C-:B------:R-:W-:Y:S02]  /*5120*/  PRMT R12, R17, 0x4210, R38.reuse ;  /* 0x00004210110c7816 */ /* 0x100fe40000000026 */
[----:B------:R-:W-:-:S02]  /*5130*/  PRMT R38, R3, 0x5210, R38 ;  /* 0x0000521003267816 */ /* 0x000fc40000000026 */
[--C-:B------:R-:W-:Y:S02]  /*5140*/  PRMT R13, R19, 0x4210, R54.reuse ;  /* 0x00004210130d7816 */ /* 0x100fe40000000036 */
[----:B------:R-:W-:Y:S02]  /*5150*/  LOP3.LUT R11, R10, 0x40, RZ, 0x3c, !PT ;  /* 0x000000400a0b7812 */ /* 0x000fe400078e3cff */
[----:B------:R-:W-:Y:S02]  /*5160*/  PRMT R39, R5, 0x5210, R54 ;  /* 0x0000521005277816 */ /* 0x000fe40000000036 */
[----:B---3--:R-:W-:Y:S01]  /*5170*/  ISETP.GE.AND P0, PT, R59, UR6, PT ;  /* 0x000000063b007c0c */ /* 0x008fe2000bf06270 */
[----:B------:R-:W-:Y:S04]  /*5180*/  STS.64 [R10+UR12], R6 ;  /* 0x000000060a007988 */ /* 0x000fe80008000a0c */
[----:B------:R-:W-:Y:S01]  /*5190*/  STS.64 [R10+UR12+0x200], R36 ;  /* 0x000200240a007988 */ /* 0x000fe20008000a0c */
[----:B-----5:R-:W-:-:S03]  /*51a0*/  ISETP.LT.AND P6, PT, R18, UR7, !P0 ;  /* 0x0000000712007c0c */ /* 0x020fc6000c7c1270 */
[----:B------:R-:W-:Y:S01]  /*51b0*/  STS.64 [R11+UR12+0x2000], R12 ;  /* 0x0020000c0b007988 */ /* 0x000fe20008000a0c */
[----:B----4-:R-:W-:-:S03]  /*51c0*/  ISETP.LT.AND P4, PT, R22, UR7, !P0 ;  /* 0x0000000716007c0c */ /* 0x010fc6000c781270 */
[----:B------:R1:W-:Y:S01]  /*51d0*/  STS.64 [R11+UR12+0x2200], R38 ;  /* 0x002200260b007988 */ /* 0x0003e20008000a0c */
[----:B------:R-:W-:Y:S01]  /*51e0*/  IMAD R3, R59, UR4, RZ ;  /* 0x000000043b037c24 */ /* 0x000fe2000f8e02ff */
[----:B------:R-:W-:Y:S01]  /*51f0*/  BAR.SYNC.DEFER_BLOCKING 0x0 ;  /* 0x0000000000007b1d */ /* 0x000fe20000010000 */
[----:B------:R-:W-:Y:S01]  /*5200*/  ISETP.LT.AND P5, PT, R57, UR7, !P0 ;  /* 0x0000000739007c0c */ /* 0x000fe2000c7a1270 */
[C---:B0-----:R-:W-:Y:S01]  /*5210*/  IMAD R5, R58.reuse, R4, RZ ;  /* 0x000000043a057224 */ /* 0x041fe200078e02ff */
[----:B------:R-:W-:-:S03]  /*5220*/  ISETP.LT.AND P1, PT, R58, UR7, !P0 ;  /* 0x000000073a007c0c */ /* 0x000fc6000c721270 */
[----:B------:R-:W-:Y:S01]  /*5230*/  ULDC.64 UR4, c[0x0][0x220] ;  /* 0x0000880000047ab9 */ /* 0x000fe20000000a00 */
[----:B-1----:R-:W-:Y:S02]  /*5240*/  IMAD R11, R18, R4, RZ ;  /* 0x00000004120b7224 */ /* 0x002fe400078e02ff */
[----:B------:R-:W2:Y:S04]  /*5250*/  LDL.LU R18, [R1+0x94] ;  /* 0x0000940001127983 */ /* 0x000ea80000300800 */
[----:B------:R-:W3:Y:S04]  /*5260*/  LDL.LU R22, [R1+0x90] ;  /* 0x0000900001167983 */ /* 0x000ee80000300800 */
[----:B------:R-:W4:Y:S04]  /*5270*/  LDL.LU R59, [R1+0x8c] ;  /* 0x00008c00013b7983 */ /* 0x000f280000300800 */
[----:B------:R-:W5:Y:S04]  /*5280*/  LDL.LU R57, [R1+0xd0] ;  /* 0x0000d00001397983 */ /* 0x000f680000300800 */
[----:B------:R-:W0:Y:S01]  /*5290*/  LDS.64 R8, [R0+UR12] ;  /* 0x0000000c00087984 */ /* 0x000e220008000a00 */
[----:B------:R-:W-:-:S04]  /*52a0*/  IADD3 R2, P2, R3, UR4, RZ ;  /* 0x0000000403027c10 */ /* 0x000fc8000ff5e0ff */
[----:B------:R-:W-:Y:S02]  /*52b0*/  LEA.HI.X.SX32 R3, R3, UR5, 0x1, P2 ;  /* 0x0000000503037c11 */ /* 0x000fe400090f0eff */
[-C--:B------:R-:W-:Y:S02]  /*52c0*/  IADD3 R6, P2, R5, R2.reuse, RZ ;  /* 0x0000000205067210 */ /* 0x080fe40007f5e0ff */
[----:B------:R-:W-:Y:S02]  /*52d0*/  IADD3 R10, P3, R11, R2, RZ ;  /* 0x000000020b0a7210 */ /* 0x000fe40007f7e0ff */
[-C--:B------:R-:W-:Y:S01]  /*52e0*/  LEA.HI.X.SX32 R7, R5, R3.reuse, 0x1, P2 ;  /* 0x0000000305077211 */ /* 0x080fe200010f0eff */
[-C--:B------:R-:W-:Y:S01]  /*52f0*/  IMAD R13, R56, R4.reuse, RZ ;  /* 0x00000004380d7224 */ /* 0x080fe200078e02ff */
[----:B------:R-:W-:Y:S01]  /*5300*/  LEA.HI.X.SX32 R11, R11, R3, 0x1, P3 ;  /* 0x000000030b0b7211 */ /* 0x000fe200018f0eff */
[----:B------:R-:W-:Y:S01]  /*5310*/  IMAD R15, R20, R4, RZ ;  /* 0x00000004140f7224 */ /* 0x000fe200078e02ff */
[----:B------:R-:W-:-:S02]  /*5320*/  ISETP.LT.AND P2, PT, R56, UR7, !P0 ;  /* 0x0000000738007c0c */ /* 0x000fc4000c741270 */
[----:B------:R-:W4:Y:S01]  /*5330*/  LDL.LU R56, [R1+0x88] ;  /* 0x0000880001387983 */ /* 0x000f220000300800 */
[----:B------:R-:W-:-:S04]  /*5340*/  IADD3 R12, P3, R13, R2, RZ ;  /* 0x000000020d0c7210 */ /* 0x000fc80007f7e0ff */
[----:B------:R-:W-:Y:S02]  /*5350*/  LEA.HI.X.SX32 R13, R13, R3, 0x1, P3 ;  /* 0x000000030d0d7211 */ /* 0x000fe400018f0eff */
[----:B------:R-:W-:Y:S02]  /*5360*/  ISETP.LT.AND P3, PT, R16, UR7, !P0 ;  /* 0x0000000710007c0c */ /* 0x000fe4000c761270 */
[C---:B0-----:R-:W-:Y:S02]  /*5370*/  PRMT R17, R8.reuse, 0x7770, RZ ;  /* 0x0000777008117816 */ /* 0x041fe400000000ff */
[----:B------:R-:W-:-:S03]  /*5380*/  PRMT R23, R8, 0x7771, RZ ;  /* 0x0000777108177816 */ /* 0x000fc600000000ff */
[----:B------:R0:W-:Y:S01]  /*5390*/  @P1 STG.E.U8 desc[UR16][R6.64], R17 ;  /* 0x0000001106001986 */ /* 0x0001e2000c101110 */
[----:B------:R-:W-:-:S03]  /*53a0*/  ISETP.LT.AND P1, PT, R20, UR7, !P0 ;  /* 0x0000000714007c0c */ /* 0x000fc6000c721270 */
[----:B------:R1:W-:Y:S01]  /*53b0*/  @P6 STG.E.U8 desc[UR16][R10.64], R23 ;  /* 0x000000170a006986 */ /* 0x0003e2000c101110 */
[C---:B------:R-:W-:Y:S02]  /*53c0*/  IADD3 R14, P6, R15.reuse, R2, RZ ;  /* 0x000000020f0e7210 */ /* 0x040fe40007fde0ff */
[C---:B------:R-:W-:Y:S01]  /*53d0*/  PRMT R21, R8.reuse, 0x7772, RZ ;  /* 0x0000777208157816 */ /* 0x040fe200000000ff */
[----:B------:R-:W4:Y:S01]  /*53e0*/  LDL.LU R20, [R1+0xcc] ;  /* 0x0000cc0001147983 */ /* 0x000f220000300800 */
[----:B------:R-:W-:Y:S02]  /*53f0*/  LEA.HI.X.SX32 R15, R15, R3, 0x1, P6 ;  /* 0x000000030f0f7211 */ /* 0x000fe400030f0eff */
[----:B------:R-:W-:Y:S01]  /*5400*/  PRMT R19, R8, 0x7773, RZ ;  /* 0x0000777308137816 */ /* 0x000fe200000000ff */
[----:B0-----:R-:W-:Y:S01]  /*5410*/  IMAD R17, R16, R4, RZ ;  /* 0x0000000410117224 */ /* 0x001fe200078e02ff */
[----:B------:R0:W-:Y:S04]  /*5420*/  @P2 STG.E.U8 desc[UR16][R12.64], R21 ;  /* 0x000000150c002986 */ /* 0x0001e8000c101110 */
[----:B------:R4:W-:Y:S01]  /*5430*/  @P1 STG.E.U8 desc[UR16][R14.64], R19 ;  /* 0x000000130e001986 */ /* 0x0009e2000c101110 */
[----:B------:R-:W-:-:S03]  /*5440*/  IADD3 R16, P6, R17, R2, RZ ;  /* 0x0000000211107210 */ /* 0x000fc60007fde0ff */
[----:B------:R-:W4:Y:S01]  /*5450*/  LDL.LU R58, [R1+0xc8] ;  /* 0x0000c800013a7983 */ /* 0x000f220000300800 */
[----:B------:R-:W-:Y:S02]  /*5460*/  LEA.HI.X.SX32 R17, R17, R3, 0x1, P6 ;  /* 0x0000000311117211 */ /* 0x000fe400030f0eff */
[----:B-1----:R-:W-:Y:S01]  /*5470*/  PRMT R23, R9, 0x7770, RZ ;  /* 0x0000777009177816 */ /* 0x002fe200000000ff */
[----:B------:R-:W1:Y:S04]  /*5480*/  LDS.64 R6, [R0+UR12+0x400] ;  /* 0x0004000c00067984 */ /* 0x000e680008000a00 */
[----:B------:R4:W-:Y:S01]  /*5490*/  @P3 STG.E.U8 desc[UR16][R16.64], R23 ;  /* 0x0000001710003986 */ /* 0x0009e2000c101110 */
[C---:B--2---:R-:W-:Y:S01]  /*54a0*/  ISETP.LT.AND P2, PT, R18.reuse, UR7, !P0 ;  /* 0x0000000712007c0c */ /* 0x044fe2000c741270 */
[----:B------:R-:W-:-:S02]  /*54b0*/  IMAD R8, R18, R4, RZ ;  /* 0x0000000412087224 */ /* 0x000fc400078e02ff */
[C---:B---3--:R-:W-:Y:S01]  /*54c0*/  IMAD R18, R22.reuse, R4, RZ ;  /* 0x0000000416127224 */ /* 0x048fe200078e02ff */
[----:B------:R-:W-:Y:S02]  /*54d0*/  ISETP.LT.AND P1, PT, R22, UR7, !P0 ;  /* 0x0000000716007c0c */ /* 0x000fe4000c721270 */
[----:B------:R-:W2:Y:S02]  /*54e0*/  LDL.LU R22, [R1+0x84] ;  /* 0x0000840001167983 */ /* 0x000ea40000300800 */
[----:B0-----:R-:W-:-:S04]  /*54f0*/  IADD3 R12, P3, R18, R2, RZ ;  /* 0x00000002120c7210 */ /* 0x001fc80007f7e0ff */
[-C--:B------:R-:W-:Y:S02]  /*5500*/  LEA.HI.X.SX32 R13, R18, R3.reuse, 0x1, P3 ;  /* 0x00000003120d7211 */ /* 0x080fe400018f0eff */
[----:B-----5:R-:W-:Y:S02]  /*5510*/  ISETP.LT.AND P3, PT, R57, UR7, !P0 ;  /* 0x0000000739007c0c */ /* 0x020fe4000c761270 */
[----:B------:R-:W3:Y:S01]  /*5520*/  LDL.LU R57, [R1+0x80] ;  /* 0x0000800001397983 */ /* 0x000ee20000300800 */
[C---:B------:R-:W-:Y:S02]  /*5530*/  IADD3 R10, P6, R8.reuse, R2, RZ ;  /* 0x00000002080a7210 */ /* 0x040fe40007fde0ff */
[----:B------:R-:W-:Y:S02]  /*5540*/  PRMT R21, R9, 0x7771, RZ ;  /* 0x0000777109157816 */ /* 0x000fe400000000ff */
[----:B------:R-:W-:Y:S01]  /*5550*/  LEA.HI.X.SX32 R11, R8, R3, 0x1, P6 ;  /* 0x00000003080b7211 */ /* 0x000fe200030f0eff */
[C---:B----4-:R-:W-:Y:S01]  /*5560*/  IMAD R8, R59.reuse, R4, RZ ;  /* 0x000000043b087224 */ /* 0x050fe200078e02ff */
[----:B------:R-:W-:-:S03]  /*5570*/  ISETP.LT.AND P6, PT, R59, UR7, !P0 ;  /* 0x000000073b007c0c */ /* 0x000fc6000c7c1270 */
[----:B------:R0:W-:Y:S01]  /*5580*/  @P2 STG.E.U8 desc[UR16][R10.64], R21 ;  /* 0x000000150a002986 */ /* 0x0001e2000c101110 */
[----:B------:R-:W-:Y:S01]  /*5590*/  IADD3 R14, P2, R8, R2, RZ ;  /* 0x00000002080e7210 */ /* 0x000fe20007f5e0ff */
[----:B------:R-:W-:Y:S01]  /*55a0*/  IMAD R5, R4, 0x40, R5 ;  /* 0x0000004004057824 */ /* 0x000fe200078e0205 */
[C---:B------:R-:W-:Y:S02]  /*55b0*/  PRMT R19, R9.reuse, 0x7772, RZ ;  /* 0x0000777209137816 */ /* 0x040fe400000000ff */
[----:B------:R-:W-:Y:S01]  /*55c0*/  LEA.HI.X.SX32 R15, R8, R3, 0x1, P2 ;  /* 0x00000003080f7211 */ /* 0x000fe200010f0eff */
[C---:B------:R-:W-:Y:S01]  /*55d0*/  IMAD R8, R56.reuse, R4, RZ ;  /* 0x0000000438087224 */ /* 0x040fe200078e02ff */
[----:B------:R-:W-:Y:S02]  /*55e0*/  PRMT R9, R9, 0x7773, RZ ;  /* 0x0000777309097816 */ /* 0x000fe400000000ff */
[----:B------:R-:W-:Y:S01]  /*55f0*/  ISETP.LT.AND P2, PT, R56, UR7, !P0 ;  /* 0x0000000738007c0c */ /* 0x000fe2000c741270 */
[----:B------:R4:W-:Y:S01]  /*5600*/  @P1 STG.E.U8 desc[UR16][R12.64], R19 ;  /* 0x000000130c001986 */ /* 0x0009e2000c101110 */
[----:B------:R-:W-:-:S03]  /*5610*/  IADD3 R16, P1, R5, R2, RZ ;  /* 0x0000000205107210 */ /* 0x000fc60007f3e0ff */
[----:B------:R-:W-:Y:S01]  /*5620*/  @P6 STG.E.U8 desc[UR16][R14.64], R9 ;  /* 0x000000090e006986 */ /* 0x000fe2000c101110 */
[----:B0-----:R-:W-:-:S03]  /*5630*/  IADD3 R10, P6, R8, R2, RZ ;  /* 0x00000002080a7210 */ /* 0x001fc60007fde0ff */
[----:B------:R-:W5:Y:S01]  /*5640*/  LDL.LU R56, [R1+0xc4] ;  /* 0x0000c40001387983 */ /* 0x000f620000300800 */
[-C--:B------:R-:W-:Y:S02]  /*5650*/  LEA.HI.X.SX32 R17, R5, R3.reuse, 0x1, P1 ;  /* 0x0000000305117211 */ /* 0x080fe400008f0eff */
[----:B-1----:R-:W-:Y:S02]  /*5660*/  PRMT R21, R6, 0x7770, RZ ;  /* 0x0000777006157816 */ /* 0x002fe400000000ff */
[----:B------:R-:W-:Y:S02]  /*5670*/  LEA.HI.X.SX32 R11, R8, R3, 0x1, P6 ;  /* 0x00000003080b7211 */ /* 0x000fe400030f0eff */
[----:B----4-:R-:W-:Y:S01]  /*5680*/  PRMT R19, R6, 0x7771, RZ ;  /* 0x0000777106137816 */ /* 0x010fe200000000ff */
[----:B------:R0:W-:Y:S01]  /*5690*/  @P5 STG.E.U8 desc[UR16][R16.64], R21 ;  /* 0x0000001510005986 */ /* 0x0001e2000c101110 */
[----:B------:R-:W-:-:S03]  /*56a0*/  IMAD R5, R4, 0x10, R5 ;  /* 0x0000001004057824 */ /* 0x000fc600078e0205 */
[----:B------:R1:W-:Y:S02]  /*56b0*/  @P2 STG.E.U8 desc[UR16][R10.64], R19 ;  /* 0x000000130a002986 */ /* 0x0003e4000c101110 */
[----:B------:R-:W-:Y:S02]  /*56c0*/  IADD3 R12, P6, R5, R2, RZ ;  /* 0x00000002050c7210 */ /* 0x000fe40007fde0ff */
[----:B------:R-:W-:Y:S01]  /*56d0*/  PRMT R23, R6, 0x7772, RZ ;  /* 0x0000777206177816 */ /* 0x000fe200000000ff */
[----:B------:R-:W4:Y:S01]  /*56e0*/  LDS.64 R8, [R0+UR12+0x800] ;  /* 0x0008000c00087984 */ /* 0x000f220008000a00 */
[----:B------:R-:W-:-:S03]  /*56f0*/  ISETP.LT.AND P1, PT, R20, UR7, !P0 ;  /* 0x0000000714007c0c */ /* 0x000fc6000c721270 */
[----:B------:R-:W4:Y:S01]  /*5700*/  LDL.LU R20, [R1+0x7c] ;  /* 0x00007c0001147983 */ /* 0x000f220000300800 */
[----:B------:R-:W-:Y:S02]  /*5710*/  LEA.HI.X.SX32 R13, R5, R3, 0x1, P6 ;  /* 0x00000003050d7211 */ /* 0x000fe400030f0eff */
[----:B0-----:R-:W-:-:S03]  /*5720*/  PRMT R21, R6, 0x7773, RZ ;  /* 0x0000777306157816 */ /* 0x001fc600000000ff */
[----:B------:R0:W-:Y:S01]  /*5730*/  @P4 STG.E.U8 desc[UR16][R12.64], R23 ;  /* 0x000000170c004986 */ /* 0x0001e2000c101110 */
[CC--:B--2---:R-:W-:Y:S01]  /*5740*/  IMAD R15, R22.reuse, R4.reuse, RZ ;  /* 0x00000004160f7224 */ /* 0x0c4fe200078e02ff */
[----:B------:R-:W-:Y:S02]  /*5750*/  ISETP.LT.AND P2, PT, R22, UR7, !P0 ;  /* 0x0000000716007c0c */ /* 0x000fe4000c741270 */
[----:B------:R-:W2:Y:S04]  /*5760*/  LDL.LU R22, [R1+0xc0] ;  /* 0x0000c00001167983 */ /* 0x000ea80000300800 */
[----:B------:R-:W2:Y:S01]  /*5770*/  LDL.LU R18, [R1+0x78] ;  /* 0x0000780001127983 */ /* 0x000ea20000300800 */
[C---:B---3--:R-:W-:Y:S01]  /*5780*/  ISETP.LT.AND P4, PT, R57.reuse, UR7, !P0 ;  /* 0x0000000739007c0c */ /* 0x048fe2000c781270 */
[----:B------:R-:W-:-:S02]  /*5790*/  IMAD R6, R57, R4, RZ ;  /* 0x0000000439067224 */ /* 0x000fc400078e02ff */
[----:B------:R-:W3:Y:S01]  /*57a0*/  LDL.LU R57, [R1+0xbc] ;  /* 0x0000bc0001397983 */ /* 0x000ee20000300800 */
[----:B------:R-:W-:Y:S01]  /*57b0*/  IADD3 R14, P6, R15, R2, RZ ;  /* 0x000000020f0e7210 */ /* 0x000fe20007fde0ff */
[----:B------:R-:W-:-:S03]  /*57c0*/  IMAD R5, R4, 0x10, R5 ;  /* 0x0000001004057824 */ /* 0x000fc600078e0205 */
[----:B------:R-:W-:Y:S02]  /*57d0*/  LEA.HI.X.SX32 R15, R15, R3, 0x1, P6 ;  /* 0x000000030f0f7211 */ /* 0x000fe400030f0eff */
[----:B-1----:R-:W-:-:S03]  /*57e0*/  IADD3 R10, P6, R5, R2, RZ ;  /* 0x00000002050a7210 */ /* 0x002fc60007fde0ff */
[----:B------:R1:W-:Y:S01]  /*57f0*/  @P2 STG.E.U8 desc[UR16][R14.64], R21 ;  /* 0x000000150e002986 */ /* 0x0003e2000c101110 */
[-C--:B------:R-:W-:Y:S01]  /*5800*/  LEA.HI.X.SX32 R11, R5, R3.reuse, 0x1, P6 ;  /* 0x00000003050b7211 */ /* 0x080fe200030f0eff */
[----:B------:R-:W-:Y:S01]  /*5810*/  IMAD R5, R4, 0x10, R5 ;  /* 0x0000001004057824 */ /* 0x000fe200078e0205 */
[C---:B------:R-:W-:Y:S02]  /*5820*/  IADD3 R16, P6, R6.reuse, R2, RZ ;  /* 0x0000000206107210 */ /* 0x040fe40007fde0ff */
[C---:B------:R-:W-:Y:S02]  /*5830*/  PRMT R19, R7.reuse, 0x7770, RZ ;  /* 0x0000777007137816 */ /* 0x040fe400000000ff */
[----:B------:R-:W-:Y:S02]  /*5840*/  LEA.HI.X.SX32 R17, R6, R3, 0x1, P6 ;  /* 0x0000000306117211 */ /* 0x000fe400030f0eff */
[----:B0-----:R-:W-:Y:S02]  /*5850*/  PRMT R23, R7, 0x7771, RZ ;  /* 0x0000777107177816 */ /* 0x001fe400000000ff */
[----:B-----5:R-:W-:-:S02]  /*5860*/  ISETP.LT.AND P2, PT, R56, UR7, !P0 ;  /* 0x0000000738007c0c */ /* 0x020fc4000c741270 */
[----:B------:R-:W5:Y:S01]  /*5870*/  LDL.LU R56, [R1+0x74] ;  /* 0x0000740001387983 */ /* 0x000f620000300800 */
[----:B------:R-:W-:Y:S02]  /*5880*/  IADD3 R12, P6, R5, R2, RZ ;  /* 0x00000002050c7210 */ /* 0x000fe40007fde0ff */
[----:B-1----:R-:W-:Y:S01]  /*5890*/  PRMT R21, R7, 0x7772, RZ ;  /* 0x0000777207157816 */ /* 0x002fe200000000ff */
[----:B------:R0:W-:Y:S01]  /*58a0*/  @P3 STG.E.U8 desc[UR16][R10.64], R19 ;  /* 0x000000130a003986 */ /* 0x0001e2000c101110 */
[----:B------:R-:W-:-:S03]  /*58b0*/  LEA.HI.X.SX32 R13, R5, R3, 0x1, P6 ;  /* 0x00000003050d7211 */ /* 0x000fc600030f0eff */
[----:B------:R1:W-:Y:S04]  /*58c0*/  @P4 STG.E.U8 desc[UR16][R16.64], R23 ;  /* 0x0000001710004986 */ /* 0x0003e8000c101110 */
[----:B------:R1:W-:Y:S01]  /*58d0*/  @P1 STG.E.U8 desc[UR16][R12.64], R21 ;  /* 0x000000150c001986 */ /* 0x0003e2000c101110 */
[C---:B----4-:R-:W-:Y:S01]  /*58e0*/  ISETP.LT.AND P3, PT, R20.reuse, UR7, !P0 ;  /* 0x0000000714007c0c */ /* 0x050fe2000c761270 */
[----:B------:R-:W-:Y:S02]  /*58f0*/  IMAD R6, R20, R4, RZ ;  /* 0x0000000414067224 */ /* 0x000fe400078e02ff */
[----:B------:R-:W4:Y:S03]  /*5900*/  LDL.LU R20, [R1+0xb8] ;  /* 0x0000b80001147983 */ /* 0x000f260000300800 */
[----:B0-----:R-:W-:-:S02]  /*5910*/  IADD3 R10, P6, R6, R2, RZ ;  /* 0x00000002060a7210 */ /* 0x001fc40007fde0ff */
[----:B------:R-:W-:Y:S02]  /*5920*/  PRMT R19, R7, 0x7773, RZ ;  /* 0x0000777307137816 */ /* 0x000fe400000000ff */
[----:B------:R-:W-:-:S05]  /*5930*/  LEA.HI.X.SX32 R11, R6, R3, 0x1, P6 ;  /* 0x00000003060b7211 */ /* 0x000fca00030f0eff */
[----:B------:R0:W-:Y:S01]  /*5940*/  @P3 STG.E.U8 desc[UR16][R10.64], R19 ;  /* 0x000000130a003986 */ /* 0x0001e2000c101110 */
[----:B--2---:R-:W-:-:S03]  /*5950*/  ISETP.LT.AND P4, PT, R22, UR7, !P0 ;  /* 0x0000000716007c0c */ /* 0x004fc6000c781270 */
[----:B------:R-:W2:Y:S01]  /*5960*/  LDL.LU R22, [R1+0x70] ;  /* 0x0000700001167983 */ /* 0x000ea20000300800 */
[C---:B------:R-:W-:Y:S01]  /*5970*/  ISETP.LT.AND P1, PT, R18.reuse, UR7, !P0 ;  /* 0x0000000712007c0c */ /* 0x040fe2000c721270 */
[----:B------:R-:W-:Y:S02]  /*5980*/  IMAD R15, R18, R4, RZ ;  /* 0x00000004120f7224 */ /* 0x000fe400078e02ff */
[----:B------:R-:W2:Y:S01]  /*5990*/  LDL.LU R18, [R1+0xb4] ;  /* 0x0000b40001127983 */ /* 0x000ea20000300800 */
[----:B---3--:R-:W-:-:S03]  /*59a0*/  ISETP.LT.AND P3, PT, R57, UR7, !P0 ;  /* 0x0000000739007c0c */ /* 0x008fc6000c761270 */
[----:B------:R-:W3:Y:S01]  /*59b0*/  LDL.LU R57, [R1+0x6c] ;  /* 0x00006c0001397983 */ /* 0x000ee20000300800 */
[----:B------:R-:W-:Y:S01]  /*59c0*/  IMAD R5, R4, 0x10, R5 ;  /* 0x0000001004057824 */ /* 0x000fe200078e0205 */
[----:B------:R-:W-:Y:S02]  /*59d0*/  ISETP.LT.AND P5, PT, R58, UR7, !P0 ;  /* 0x000000073a007c0c */ /* 0x000fe4000c7a1270 */
[C---:B-1----:R-:W-:Y:S01]  /*59e0*/  PRMT R17, R8.reuse, 0x7770, RZ ;  /* 0x0000777008117816 */ /* 0x042fe200000000ff */
[----:B------:R-:W3:Y:S01]  /*59f0*/  LDL.LU R59, [R1+0x68] ;  /* 0x00006800013b7983 */ /* 0x000ee20000300800 */
[CC--:B------:R-:W-:Y:S02]  /*5a00*/  IADD3 R6, P6, R5.reuse, R2.reuse, RZ ;  /* 0x0000000205067210 */ /* 0x0c0fe40007fde0ff */
[----:B------:R-:W-:Y:S01]  /*5a10*/  PRMT R23, R8, 0x7771, RZ ;  /* 0x0000777108177816 */ /* 0x000fe200000000ff */
[----:B------:R-:W3:Y:S01]  /*5a20*/  LDL.LU R58, [R1+0xb0] ;  /* 0x0000b000013a7983 */ /* 0x000ee20000300800 */
[----:B------:R-:W-:Y:S01]  /*5a30*/  LEA.HI.X.SX32 R7, R5, R3, 0x1, P6 ;  /* 0x0000000305077211 */ /* 0x000fe200030f0eff */
[----:B------:R-:W-:Y:S01]  /*5a40*/  IMAD R5, R4, 0x10, R5 ;  /* 0x0000001004057824 */ /* 0x000fe200078e0205 */
[----:B------:R-:W-:-:S03]  /*5a50*/  IADD3 R14, P6, R15, R2, RZ ;  /* 0x000000020f0e7210 */ /* 0x000fc60007fde0ff */
[----:B------:R1:W-:Y:S01]  /*5a60*/  @P5 STG.E.U8 desc[UR16][R6.64], R17 ;  /* 0x0000001106005986 */ /* 0x0003e2000c101110 */
[-C--:B------:R-:W-:Y:S02]  /*5a70*/  LEA.HI.X.SX32 R15, R15, R3.reuse, 0x1, P6 ;  /* 0x000000030f0f7211 */ /* 0x080fe400030f0eff */
[C---:B------:R-:W-:Y:S02]  /*5a80*/  IADD3 R12, P5, R5.reuse, R2, RZ ;  /* 0x00000002050c7210 */ /* 0x040fe40007fbe0ff */
[----:B0-----:R-:W-:Y:S01]  /*5a90*/  PRMT R19, R8, 0x7772, RZ ;  /* 0x0000777208137816 */ /* 0x001fe200000000ff */
[C---:B-----5:R-:W-:Y:S01]  /*5aa0*/  IMAD R16, R56.reuse, R4, RZ ;  /* 0x0000000438107224 */ /* 0x060fe200078e02ff */
[----:B------:R-:W-:Y:S02]  /*5ab0*/  ISETP.LT.AND P6, PT, R56, UR7, !P0 ;  /* 0x0000000738007c0c */ /* 0x000fe4000c7c1270 */
[----:B------:R-:W-:Y:S01]  /*5ac0*/  LEA.HI.X.SX32 R13, R5, R3, 0x1, P5 ;  /* 0x00000003050d7211 */ /* 0x000fe200028f0eff */
[----:B------:R-:W-:Y:S01]  /*5ad0*/  IMAD R5, R4, 0x10, R5 ;  /* 0x0000001004057824 */ /* 0x000fe200078e0205 */
[----:B-1----:R-:W-:Y:S01]  /*5ae0*/  IADD3 R6, P5, R16, R2, RZ ;  /* 0x0000000210067210 */ /* 0x002fe20007fbe0ff */
[----:B------:R0:W-:Y:S01]  /*5af0*/  @P1 STG.E.U8 desc[UR16][R14.64], R23 ;  /* 0x000000170e001986 */ /* 0x0001e2000c101110 */
[----:B------:R-:W-:-:S02]  /*5b00*/  PRMT R17, R8, 0x7773, RZ ;  /* 0x0000777308117816 */ /* 0x000fc400000000ff */
[----:B------:R-:W-:Y:S01]  /*5b10*/  LEA.HI.X.SX32 R7, R16, R3, 0x1, P5 ;  /* 0x0000000310077211 */ /* 0x000fe200028f0eff */
[----:B------:R1:W-:Y:S01]  /*5b20*/  @P2 STG.E.U8 desc[UR16][R12.64], R19 ;  /* 0x000000130c002986 */ /* 0x0003e2000c101110 */
[----:B------:R-:W-:-:S03]  /*5b30*/  IADD3 R10, P5, R5, R2, RZ ;  /* 0x00000002050a7210 */ /* 0x000fc60007fbe0ff */
[----:B------:R-:W-:Y:S01]  /*5b40*/  @P6 STG.E.U8 desc[UR16][R6.64], R17 ;  /* 0x0000001106006986 */ /* 0x000fe2000c101110 */
[----:B------:R-:W-:Y:S02]  /*5b50*/  LEA.HI.X.SX32 R11, R5, R3, 0x1, P5 ;  /* 0x00000003050b7211 */ /* 0x000fe400028f0eff */
[C---:B0-----:R-:W-:Y:S02]  /*5b60*/  PRMT R23, R9.reuse, 0x7770, RZ ;  /* 0x0000777009177816 */ /* 0x041fe400000000ff */
[----:B-1----:R-:W-:-:S03]  /*5b70*/  PRMT R19, R9, 0x7771, RZ ;  /* 0x0000777109137816 */ /* 0x002fc600000000ff */
[----:B------:R-:W-:Y:S01]  /*5b80*/  @P4 STG.E.U8 desc[UR16][R10.64], R23 ;  /* 0x000000170a004986 */ /* 0x000fe2000c101110 */
[----:B----4-:R-:W-:-:S03]  /*5b90*/  ISETP.LT.AND P1, PT, R20, UR7, !P0 ;  /* 0x0000000714007c0c */ /* 0x010fc6000c721270 */
[----:B------:R3:W0:Y:S01]  /*5ba0*/  LDS.64 R20, [R0+UR12+0xc00] ;  /* 0x000c000c00147984 */ /* 0x0006220008000a00 */
[C---:B--2---:R-:W-:Y:S01]  /*5bb0*/  IMAD R8, R22.reuse, R4, RZ ;  /* 0x0000000416087224 */ /* 0x044fe200078e02ff */
[----:B------:R-:W-:-:S04]  /*5bc0*/  ISETP.LT.AND P2, PT, R22, UR7, !P0 ;  /* 0x0000000716007c0c */ /* 0x000fc8000c741270 */
[----:B------:R-:W-:Y:S02]  /*5bd0*/  IADD3 R14, P6, R8, R2, RZ ;  /* 0x00000002080e7210 */ /* 0x000fe40007fde0ff */
[----:B------:R-:W-:Y:S02]  /*5be0*/  ISETP.LT.AND P5, PT, R18, UR7, !P0 ;  /* 0x0000000712007c0c */ /* 0x000fe4000c7a1270 */
[----:B------:R-:W2:Y:S01]  /*5bf0*/  LDL.LU R18, [R1+0x64] ;  /* 0x0000640001127983 */ /* 0x000ea20000300800 */
[----:B------:R-:W-:Y:S01]  /*5c00*/  LEA.HI.X.SX32 R15, R8, R3, 0x1, P6 ;  /* 0x00000003080f7211 */ /* 0x000fe200030f0eff */
[C---:B---3--:R-:W-:Y:S02]  /*5c10*/  IMAD R0, R57.reuse, R4, RZ ;  /* 0x0000000439007224 */ /* 0x048fe400078e02ff */
[----:B------:R-:W3:Y:S04]  /*5c20*/  LDL.LU R56, [R1+0x60] ;  /* 0x0000600001387983 */ /* 0x000ee80000300800 */
[----:B------:R1:W-:Y:S01]  /*5c30*/  @P2 STG.E.U8 desc[UR16][R14.64], R19 ;  /* 0x000000130e002986 */ /* 0x0003e2000c101110 */
[----:B------:R-:W-:-:S03]  /*5c40*/  ISETP.LT.AND P2, PT, R57, UR7, !P0 ;  /* 0x0000000739007c0c */ /* 0x000fc6000c741270 */
[----:B------:R-:W4:Y:S04]  /*5c50*/  LDL.LU R22, [R1+0x5c] ;  /* 0x00005c0001167983 */ /* 0x000f280000300800 */
[----:B------:R-:W5:Y:S01]  /*5c60*/  LDL.LU R57, [R1+0xac] ;  /* 0x0000ac0001397983 */ /* 0x000f620000300800 */
[----:B------:R-:W-:Y:S01]  /*5c70*/  IMAD R5, R4, 0x10, R5 ;  /* 0x0000001004057824 */ /* 0x000fe200078e0205 */
[----:B------:R-:W-:-:S04]  /*5c80*/  PRMT R17, R9, 0x7772, RZ ;  /* 0x0000777209117816 */ /* 0x000fc800000000ff */
[----:B------:R-:W-:-:S04]  /*5c90*/  IADD3 R12, P4, R5, R2, RZ ;  /* 0x00000002050c7210 */ /* 0x000fc80007f9e0ff */
[-C--:B------:R-:W-:Y:S01]  /*5ca0*/  LEA.HI.X.SX32 R13, R5, R3.reuse, 0x1, P4 ;  /* 0x00000003050d7211 */ /* 0x080fe200020f0eff */
[----:B------:R-:W-:Y:S01]  /*5cb0*/  IMAD R5, R4, 0x10, R5 ;  /* 0x0000001004057824 */ /* 0x000fe200078e0205 */
[C---:B------:R-:W-:Y:S01]  /*5cc0*/  IADD3 R6, P6, R0.reuse, R2, RZ ;  /* 0x0000000200067210 */ /* 0x040fe20007fde0ff */
[----:B------:R-:W-:Y:S02]  /*5cd0*/  IMAD R16, R59, R4, RZ ;  /* 0x000000043b107224 */ /* 0x000fe400078e02ff */
[----:B------:R0:W-:Y:S01]  /*5ce0*/  @P3 STG.E.U8 desc[UR16][R12.64], R17 ;  /* 0x000000110c003986 */ /* 0x0001e2000c101110 */
[----:B------:R-:W-:Y:S02]  /*5cf0*/  IADD3 R10, P3, R5, R2, RZ ;  /* 0x00000002050a7210 */ /* 0x000fe40007f7e0ff */
[----:B------:R-:W-:Y:S02]  /*5d00*/  ISETP.LT.AND P4, PT, R59, UR7, !P0 ;  /* 0x000000073b007c0c */ /* 0x000fe4000c781270 */
[----:B------:R-:W-:-:S02]  /*5d10*/  LEA.HI.X.SX32 R7, R0, R3, 0x1, P6 ;  /* 0x0000000300077211 */ /* 0x000fc400030f0eff */
[-C--:B------:R-:W-:Y:S01]  /*5d20*/  LEA.HI.X.SX32 R11, R5, R3.reuse, 0x1, P3 ;  /* 0x00000003050b7211 */ /* 0x080fe200018f0eff */
[----:B------:R-:W-:Y:S01]  /*5d30*/  IMAD R5, R4, 0x10, R5 ;  /* 0x0000001004057824 */ /* 0x000fe200078e0205 */
[----:B-1----:R-:W-:Y:S02]  /*5d40*/  PRMT R19, R9, 0x7773, RZ ;  /* 0x0000777309137816 */ /* 0x002fe400000000ff */
[----:B------:R-:W-:Y:S02]  /*5d50*/  IADD3 R8, P6, R16, R2, RZ ;  /* 0x0000000210087210 */ /* 0x000fe40007fde0ff */
[----:B0-----:R-:W-:Y:S01]  /*5d60*/  PRMT R25, R20, 0x7770, RZ ;  /* 0x0000777014197816 */ /* 0x001fe200000000ff */
[----:B------:R0:W-:Y:S01]  /*5d70*/  @P2 STG.E.U8 desc[UR16][R6.64], R19 ;  /* 0x0000001306002986 */ /* 0x0001e2000c101110 */
[----:B------:R-:W-:Y:S01]  /*5d80*/  LEA.HI.X.SX32 R9, R16, R3, 0x1, P6 ;  /* 0x0000000310097211 */ /* 0x000fe200030f0eff */
[----:B------:R-:W-:Y:S01]  /*5d90*/  IMAD R17, R4, 0x10, R5 ;  /* 0x0000001004117824 */ /* 0x000fe200078e0205 */
[----:B------:R-:W-:-:S02]  /*5da0*/  PRMT R23, R20, 0x7771, RZ ;  /* 0x0000777114177816 */ /* 0x000fc400000000ff */
[CC--:B------:R-:W-:Y:S01]  /*5db0*/  IADD3 R12, P2, R5.reuse, R2.reuse, RZ ;  /* 0x00000002050c7210 */ /* 0x0c0fe20007f5e0ff */
[----:B------:R-:W-:Y:S03]  /*5dc0*/  @P1 STG.E.U8 desc[UR16][R10.64], R25 ;  /* 0x000000190a001986 */ /* 0x000fe6000c101110 */
[----:B------:R-:W-:Y:S01]  /*5dd0*/  LEA.HI.X.SX32 R13, R5, R3, 0x1, P2 ;  /* 0x00000003050d7211 */ /* 0x000fe200010f0eff */
[----:B------:R1:W-:Y:S01]  /*5de0*/  @P4 STG.E.U8 desc[UR16][R8.64], R23 ;  /* 0x0000001708004986 */ /* 0x0003e2000c101110 */
[----:B0-----:R-:W-:-:S04]  /*5df0*/  IADD3 R6, P2, R17, R2, RZ ;  /* 0x0000000211067210 */ /* 0x001fc80007f5e0ff */
[----:B------:R-:W-:Y:S01]  /*5e00*/  LEA.HI.X.SX32 R7, R17, R3, 0x1, P2 ;  /* 0x0000000311077211 */ /* 0x000fe200010f0eff */
[----:B-1----:R-:W-:Y:S01]  /*5e10*/  IMAD R9, R4, 0x10, R17 ;  /* 0x0000001004097824 */ /* 0x002fe200078e0211 */
[----:B------:R-:W-:-:S04]  /*5e20*/  ISETP.LT.AND P3, PT, R58, UR7, !P0 ;  /* 0x000000073a007c0c */ /* 0x000fc8000c761270 */
[----:B------:R-:W-:-:S04]  /*5e30*/  IADD3 R8, P2, R9, R2, RZ ;  /* 0x0000000209087210 */ /* 0x000fc80007f5e0ff */
[----:B------:R-:W-:Y:S02]  /*5e40*/  LEA.HI.X.SX32 R9, R9, R3, 0x1, P2 ;  /* 0x0000000309097211 */ /* 0x000fe400010f0eff */
[C---:B------:R-:W-:Y:S02]  /*5e50*/  PRMT R25, R20.reuse, 0x7772, RZ ;  /* 0x0000777214197816 */ /* 0x040fe400000000ff */
[----:B------:R-:W-:Y:S02]  /*5e60*/  PRMT R23, R20, 0x7773, RZ ;  /* 0x0000777314177816 */ /* 0x000fe400000000ff */
[C---:B------:R-:W-:Y:S02]  /*5e70*/  PRMT R19, R21.reuse, 0x7770, RZ ;  /* 0x0000777015137816 */ /* 0x040fe400000000ff */
[C---:B------:R-:W-:Y:S01]  /*5e80*/  PRMT R17, R21.reuse, 0x7771, RZ ;  /* 0x0000777115117816 */ /* 0x040fe200000000ff */
[----:B------:R0:W-:Y:S01]  /*5e90*/  @P5 STG.E.U8 desc[UR16][R12.64], R25 ;  /* 0x000000190c005986 */ /* 0x0001e2000c101110 */
[----:B------:R-:W-:-:S02]  /*5ea0*/  PRMT R11, R21, 0x7772, RZ ;  /* 0x00007772150b7816 */ /* 0x000fc400000000ff */
[----:B------:R-:W-:Y:S01]  /*5eb0*/  PRMT R21, R21, 0x7773, RZ ;  /* 0x0000777315157816 */ /* 0x000fe200000000ff */
[C---:B--2---:R-:W-:Y:S01]  /*5ec0*/  IMAD R0, R18.reuse, R4, RZ ;  /* 0x0000000412007224 */ /* 0x044fe200078e02ff */
[----:B------:R-:W-:-:S04]  /*5ed0*/  ISETP.LT.AND P4, PT, R18, UR7, !P0 ;  /* 0x0000000712007c0c */ /* 0x000fc8000c781270 */
[----:B------:R-:W-:Y:S01]  /*5ee0*/  IADD3 R14, P1, R0, R2, RZ ;  /* 0x00000002000e7210 */ /* 0x000fe20007f3e0ff */
[CC--:B---3--:R-:W-:Y:S01]  /*5ef0*/  IMAD R16, R56.reuse, R4.reuse, RZ ;  /* 0x0000000438107224 */ /* 0x0c8fe200078e02ff */
[----:B------:R-:W-:Y:S02]  /*5f00*/  ISETP.LT.AND P2, PT, R56, UR7, !P0 ;  /* 0x0000000738007c0c */ /* 0x000fe4000c741270 */
[----:B------:R-:W-:Y:S01]  /*5f10*/  LEA.HI.X.SX32 R15, R0, R3, 0x1, P1 ;  /* 0x00000003000f7211 */ /* 0x000fe200008f0eff */
[----:B----4-:R-:W-:Y:S01]  /*5f20*/  IMAD R18, R22, R4, RZ ;  /* 0x0000000416127224 */ /* 0x010fe200078e02ff */
[----:B------:R-:W-:Y:S02]  /*5f30*/  IADD3 R4, P6, R16, R2, RZ ;  /* 0x0000000210047210 */ /* 0x000fe40007fde0ff */
[----:B-----5:R-:W-:Y:S02]  /*5f40*/  ISETP.LT.AND P1, PT, R57, UR7, !P0 ;  /* 0x0000000739007c0c */ /* 0x020fe4000c721270 */
[----:B------:R-:W-:-:S02]  /*5f50*/  ISETP.LT.AND P0, PT, R22, UR7, !P0 ;  /* 0x0000000716007c0c */ /* 0x000fc4000c701270 */
[----:B------:R-:W-:Y:S01]  /*5f60*/  LEA.HI.X.SX32 R5, R16, R3, 0x1, P6 ;  /* 0x0000000310057211 */ /* 0x000fe200030f0eff */
[----:B------:R0:W-:Y:S01]  /*5f70*/  @P4 STG.E.U8 desc[UR16][R14.64], R23 ;  /* 0x000000170e004986 */ /* 0x0001e2000c101110 */
[----:B------:R-:W-:-:S03]  /*5f80*/  IADD3 R2, P6, R18, R2, RZ ;  /* 0x0000000212027210 */ /* 0x000fc60007fde0ff */
[----:B------:R0:W-:Y:S04]  /*5f90*/  @P3 STG.E.U8 desc[UR16][R6.64], R19 ;  /* 0x0000001306003986 */ /* 0x0001e8000c101110 */
[----:B------:R0:W-:Y:S01]  /*5fa0*/  @P2 STG.E.U8 desc[UR16][R4.64], R17 ;  /* 0x0000001104002986 */ /* 0x0001e2000c101110 */
[----:B------:R-:W-:-:S03]  /*5fb0*/  LEA.HI.X.SX32 R3, R18, R3, 0x1, P6 ;  /* 0x0000000312037211 */ /* 0x000fc600030f0eff */
[----:B------:R0:W-:Y:S01]  /*5fc0*/  @P1 STG.E.U8 desc[UR16][R8.64], R11 ;  /* 0x0000000b08001986 */ /* 0x0001e2000c101110 */
[----:B------:R-:W-:Y:S05]  /*5fd0*/  @!P0 EXIT ;  /* 0x000000000000894d */ /* 0x000fea0003800000 */
[----:B------:R-:W-:Y:S01]  /*5fe0*/  STG.E.U8 desc[UR16][R2.64], R21 ;  /* 0x0000001502007986 */ /* 0x000fe2000c101110 */
[----:B------:R-:W-:Y:S05]  /*5ff0*/  EXIT ;  /* 0x000000000000794d */ /* 0x000fea0003800000 */
.L_x_3:
[----:B------:R-:W-:-:S00]  /*6000*/  BRA `(.L_x_3) ;  /* 0xfffffffc00fc7947 */ /* 0x000fc0000383ffff */
[----:B------:R-:W-:-:S00]  /*6010*/  NOP ;  /* 0x0000000000007918 */ /* 0x000fc00000000000 */
        /* <DEDUP_REMOVED lines=14> */
.L_x_4:


//--------------------- .nv.shared.matmul_kernel  --------------------------
	.section	.nv.shared.matmul_kernel,"aw",@nobits
	.sectionflags	@""
	.align	16
	.zero		1024


//--------------------- .nv.shared.reserved.0     --------------------------
	.section	.nv.shared.reserved.0,"aw",@nobits
	.weak		__nv_reservedSMEM_offset_0_alias
	.size		__nv_reservedSMEM_offset_0_alias, 0, 0
	.other		__nv_reservedSMEM_offset_0_alias,@"STO_CUDA_RESERVED_SHARED STV_DEFAULT"
__nv_reservedSMEM_offset_0_alias:
	.zero		0


//--------------------- .nv.constant0.matmul_kernel --------------------------
	.section	.nv.constant0.matmul_kernel,"a",@progbits
	.sectionflags	@""
	.align	4
.nv.constant0.matmul_kernel:
	.zero		608


//--------------------- SYMBOLS --------------------------

	.type		.nv.reservedSmem.offset0,@object
	.size		.nv.reservedSmem.offset0,0x4
